	.headerflags	@"EF_CUDA_TEXMODE_UNIFIED EF_CUDA_64BIT_ADDRESS EF_CUDA_ACCELERATORS EF_CUDA_SM90 EF_CUDA_VIRTUAL_SM(EF_CUDA_SM90)"
	.elftype	@"ET_EXEC"


//--------------------- .nv.info                  --------------------------
	.section	.nv.info,"",@"SHT_CUDA_INFO"
	.align	4


	//----- nvinfo : EIATTR_REGCOUNT
	.align		4
        /*0000*/ 	.byte	0x04, 0x2f
        /*0002*/ 	.short	(.L_1 - .L_0)
	.align		4
.L_0:
        /*0004*/ 	.word	index@(triton_poi_fused_max_pool2d_with_indices_58)
        /*0008*/ 	.word	0x00000050


	//----- nvinfo : EIATTR_MIN_STACK_SIZE
	.align		4
.L_1:
        /*000c*/ 	.byte	0x04, 0x12
        /*000e*/ 	.short	(.L_3 - .L_2)
	.align		4
.L_2:
        /*0010*/ 	.word	index@(triton_poi_fused_max_pool2d_with_indices_58)
        /*0014*/ 	.word	0x00000000


	//----- nvinfo : EIATTR_FRAME_SIZE
	.align		4
.L_3:
        /*0018*/ 	.byte	0x04, 0x11
        /*001a*/ 	.short	(.L_5 - .L_4)
	.align		4
.L_4:
        /*001c*/ 	.word	index@(triton_poi_fused_max_pool2d_with_indices_58)
        /*0020*/ 	.word	0x00000000


	//----- nvinfo : EIATTR_MIN_STACK_SIZE
	.align		4
.L_5:
        /*0024*/ 	.byte	0x04, 0x12
        /*0026*/ 	.short	(.L_7 - .L_6)
	.align		4
.L_6:
        /*0028*/ 	.word	index@(triton_poi_fused_max_pool2d_with_indices_58)
        /*002c*/ 	.word	0x00000000
.L_7:


//--------------------- .nv.info.triton_poi_fused_max_pool2d_with_indices_58 --------------------------
	.section	.nv.info.triton_poi_fused_max_pool2d_with_indices_58,"",@"SHT_CUDA_INFO"
	.sectionflags	@""
	.align	4


	//----- nvinfo : EIATTR_CUDA_API_VERSION
	.align		4
        /*0000*/ 	.byte	0x04, 0x37
        /*0002*/ 	.short	(.L_9 - .L_8)
.L_8:
        /*0004*/ 	.word	0x0000007c


	//----- nvinfo : EIATTR_KPARAM_INFO
	.align		4
.L_9:
        /*0008*/ 	.byte	0x04, 0x17
        /*000a*/ 	.short	(.L_11 - .L_10)
.L_10:
        /*000c*/ 	.word	0x00000000
        /*0010*/ 	.short	0x0003
        /*0012*/ 	.short	0x0018
        /*0014*/ 	.byte	0x00, 0xf0, 0x11, 0x00


	//----- nvinfo : EIATTR_KPARAM_INFO
	.align		4
.L_11:
        /*0018*/ 	.byte	0x04, 0x17
        /*001a*/ 	.short	(.L_13 - .L_12)
.L_12:
        /*001c*/ 	.word	0x00000000
        /*0020*/ 	.short	0x0002
        /*0022*/ 	.short	0x0010
        /*0024*/ 	.byte	0x00, 0xf4, 0x21, 0x00


	//----- nvinfo : EIATTR_KPARAM_INFO
	.align		4
.L_13:
        /*0028*/ 	.byte	0x04, 0x17
        /*002a*/ 	.short	(.L_15 - .L_14)
.L_14:
        /*002c*/ 	.word	0x00000000
        /*0030*/ 	.short	0x0001
        /*0032*/ 	.short	0x0008
        /*0034*/ 	.byte	0x00, 0xf4, 0x21, 0x00


	//----- nvinfo : EIATTR_KPARAM_INFO
	.align		4
.L_15:
        /*0038*/ 	.byte	0x04, 0x17
        /*003a*/ 	.short	(.L_17 - .L_16)
.L_16:
        /*003c*/ 	.word	0x00000000
        /*0040*/ 	.short	0x0000
        /*0042*/ 	.short	0x0000
        /*0044*/ 	.byte	0x00, 0xf4, 0x21, 0x00


	//----- nvinfo : EIATTR_SPARSE_MMA_MASK
	.align		4
.L_17:
        /*0048*/ 	.byte	0x03, 0x50
        /*004a*/ 	.short	0x0000


	//----- nvinfo : EIATTR_MAXREG_COUNT
	.align		4
        /*004c*/ 	.byte	0x03, 0x1b
        /*004e*/ 	.short	0x00ff


	//----- nvinfo : EIATTR_EXIT_INSTR_OFFSETS
	.align		4
        /*0050*/ 	.byte	0x04, 0x1c
        /*0052*/ 	.short	(.L_19 - .L_18)


	//   ....[0]....
.L_18:
        /*0054*/ 	.word	0x00002b20


	//----- nvinfo : EIATTR_REQNTID
	.align		4
.L_19:
        /*0058*/ 	.byte	0x04, 0x10
        /*005a*/ 	.short	(.L_21 - .L_20)
.L_20:
        /*005c*/ 	.word	0x00000080
        /*0060*/ 	.word	0x00000001
        /*0064*/ 	.word	0x00000001


	//----- nvinfo : EIATTR_CBANK_PARAM_SIZE
	.align		4
.L_21:
        /*0068*/ 	.byte	0x03, 0x19
        /*006a*/ 	.short	0x001c


	//----- nvinfo : EIATTR_PARAM_CBANK
	.align		4
        /*006c*/ 	.byte	0x04, 0x0a
        /*006e*/ 	.short	(.L_23 - .L_22)
	.align		4
.L_22:
        /*0070*/ 	.word	index@(.nv.constant0.triton_poi_fused_max_pool2d_with_indices_58)
        /*0074*/ 	.short	0x0210
        /*0076*/ 	.short	0x001c


	//----- nvinfo : EIATTR_SW_WAR
	.align		4
.L_23:
        /*0078*/ 	.byte	0x04, 0x36
        /*007a*/ 	.short	(.L_25 - .L_24)
.L_24:
        /*007c*/ 	.word	0x00000008
.L_25:


//--------------------- .nv.callgraph             --------------------------
	.section	.nv.callgraph,"",@"SHT_CUDA_CALLGRAPH"
	.align	4
	.sectionentsize	8
	.align		4
        /*0000*/ 	.word	0x00000000
	.align		4
        /*0004*/ 	.word	0xffffffff
	.align		4
        /*0008*/ 	.word	0x00000000
	.align		4
        /*000c*/ 	.word	0xfffffffe
	.align		4
        /*0010*/ 	.word	0x00000000
	.align		4
        /*0014*/ 	.word	0xfffffffd
	.align		4
        /*0018*/ 	.word	0x00000000
	.align		4
        /*001c*/ 	.word	0xfffffffc


//--------------------- .text.triton_poi_fused_max_pool2d_with_indices_58 --------------------------
	.section	.text.triton_poi_fused_max_pool2d_with_indices_58,"ax",@progbits
	.sectionflags	@"SHF_BARRIERS=1"
	.align	128
        .global         triton_poi_fused_max_pool2d_with_indices_58
        .type           triton_poi_fused_max_pool2d_with_indices_58,@function
        .size           triton_poi_fused_max_pool2d_with_indices_58,(.L_x_1 - triton_poi_fused_max_pool2d_with_indices_58)
        .other          triton_poi_fused_max_pool2d_with_indices_58,@"STO_CUDA_ENTRY STV_DEFAULT"
triton_poi_fused_max_pool2d_with_indices_58:
.text.triton_poi_fused_max_pool2d_with_indices_58:
[----:B------:R-:W-:Y:S01]  /*0000*/  LDC R1, c[0x0][0x28] ;  /* 0x00000a00ff017b82 */ /* 0x000fe20000000800 */
[----:B------:R-:W1:Y:S07]  /*0010*/  S2R R0, SR_TID.X ;  /* 0x0000000000007919 */ /* 0x000e6e0000002100 */
[----:B------:R-:W2:Y:S01]  /*0020*/  LDC.64 R76, c[0x0][0x210] ;  /* 0x00008400ff4c7b82 */ /* 0x000ea20000000a00 */
[----:B------:R-:W-:Y:S02]  /*0030*/  CS2R R8, SRZ ;  /* 0x0000000000087805 */ /* 0x000fe4000001ff00 */
[----:B------:R-:W-:Y:S01]  /*0040*/  CS2R R10, SRZ ;  /* 0x00000000000a7805 */ /* 0x000fe2000001ff00 */
[----:B------:R-:W3:Y:S01]  /*0050*/  S2R R2, SR_CTAID.X ;  /* 0x0000000000027919 */ /* 0x000ee20000002500 */
[----:B------:R-:W-:Y:S01]  /*0060*/  CS2R R6, SRZ ;  /* 0x0000000000067805 */ /* 0x000fe2000001ff00 */
[----:B------:R-:W-:Y:S01]  /*0070*/  ULDC.64 UR6, c[0x0][0x208] ;  /* 0x0000820000067ab9 */ /* 0x000fe20000000a00 */
[----:B------:R-:W-:Y:S01]  /*0080*/  CS2R R18, SRZ ;  /* 0x0000000000127805 */ /* 0x000fe2000001ff00 */
[----:B------:R-:W4:Y:S01]  /*0090*/  S2UR UR5, SR_CgaCtaId ;  /* 0x00000000000579c3 */ /* 0x000f220000008800 */
[----:B------:R-:W-:Y:S01]  /*00a0*/  UMOV UR4, 0x400 ;  /* 0x0000040000047882 */ /* 0x000fe20000000000 */
[----:B------:R-:W-:Y:S01]  /*00b0*/  ULDC.64 UR8, c[0x0][0x220] ;  /* 0x0000880000087ab9 */ /* 0x000fe20000000a00 */
[----:B-1----:R-:W-:-:S02]  /*00c0*/  IMAD.SHL.U32 R0, R0, 0x8, RZ ;  /* 0x0000000800007824 */ /* 0x002fc400078e00ff */
[----:B---3--:R-:W-:-:S03]  /*00d0*/  IMAD.SHL.U32 R2, R2, 0x400, RZ ;  /* 0x0000040002027824 */ /* 0x008fc600078e00ff */
[----:B------:R-:W-:-:S04]  /*00e0*/  LOP3.LUT R0, R0, 0x3f8, RZ, 0xc0, !PT ;  /* 0x000003f800007812 */ /* 0x000fc800078ec0ff */
[----:B------:R-:W-:-:S05]  /*00f0*/  LOP3.LUT R2, R2, R0, RZ, 0xfc, !PT ;  /* 0x0000000002027212 */ /* 0x000fca00078efcff */
[----:B------:R-:W-:-:S04]  /*0100*/  IMAD.HI R0, R2, 0x4ec4ec4f, RZ ;  /* 0x4ec4ec4f02007827 */ /* 0x000fc800078e02ff */
[C---:B------:R-:W-:Y:S01]  /*0110*/  VIADD R13, R2.reuse, 0xffffe2c0 ;  /* 0xffffe2c0020d7836 */ /* 0x040fe20000000000 */
[----:B------:R-:W-:Y:S01]  /*0120*/  SHF.R.U32.HI R3, RZ, 0x1f, R0 ;  /* 0x0000001fff037819 */ /* 0x000fe20000011600 */
[----:B------:R-:W-:Y:S02]  /*0130*/  VIADD R15, R2, 0xffffe600 ;  /* 0xffffe600020f7836 */ /* 0x000fe40000000000 */
[--C-:B--2---:R-:W-:Y:S01]  /*0140*/  IMAD.WIDE R12, R13, 0x4, R76.reuse ;  /* 0x000000040d0c7825 */ /* 0x104fe200078e024c */
[CC--:B------:R-:W-:Y:S02]  /*0150*/  LEA.HI.SX32 R46, R0.reuse, R3.reuse, 0x18 ;  /* 0x00000003002e7211 */ /* 0x0c0fe400078fc2ff */
[----:B------:R-:W-:Y:S01]  /*0160*/  LEA.HI.SX32 R0, R0, R3, 0x15 ;  /* 0x0000000300007211 */ /* 0x000fe200078faaff */
[----:B------:R-:W-:Y:S01]  /*0170*/  IMAD.WIDE R14, R15, 0x4, R76 ;  /* 0x000000040f0e7825 */ /* 0x000fe200078e024c */
[----:B------:R-:W-:Y:S02]  /*0180*/  LEA.HI R3, R46, R46, RZ, 0x3 ;  /* 0x0000002e2e037211 */ /* 0x000fe400078f18ff */
[----:B------:R-:W-:-:S02]  /*0190*/  LEA.HI R4, R0, R0, RZ, 0x3 ;  /* 0x0000000000047211 */ /* 0x000fc400078f18ff */
[----:B------:R-:W-:Y:S02]  /*01a0*/  LOP3.LUT R3, R3, 0xfffffff8, RZ, 0xc0, !PT ;  /* 0xfffffff803037812 */ /* 0x000fe400078ec0ff */
[----:B------:R-:W-:Y:S02]  /*01b0*/  LOP3.LUT R55, R4, 0xfffffff8, RZ, 0xc0, !PT ;  /* 0xfffffff804377812 */ /* 0x000fe400078ec0ff */
[----:B------:R-:W-:Y:S01]  /*01c0*/  CS2R R4, SRZ ;  /* 0x0000000000047805 */ /* 0x000fe2000001ff00 */
[----:B------:R-:W-:Y:S02]  /*01d0*/  IMAD.IADD R46, R46, 0x1, -R3 ;  /* 0x000000012e2e7824 */ /* 0x000fe400078e0a03 */
[----:B------:R-:W-:-:S03]  /*01e0*/  IMAD.IADD R55, R0, 0x1, -R55 ;  /* 0x0000000100377824 */ /* 0x000fc600078e0a37 */
[C---:B------:R-:W-:Y:S02]  /*01f0*/  ISETP.GT.AND P1, PT, R46.reuse, RZ, PT ;  /* 0x000000ff2e00720c */ /* 0x040fe40003f24270 */
[----:B------:R-:W-:Y:S02]  /*0200*/  ISETP.GT.AND P3, PT, R46, -0x1, PT ;  /* 0xffffffff2e00780c */ /* 0x000fe40003f64270 */
[C---:B------:R-:W-:Y:S02]  /*0210*/  ISETP.GT.AND P4, PT, R55.reuse, RZ, P1 ;  /* 0x000000ff3700720c */ /* 0x040fe40000f84270 */
[----:B------:R-:W-:-:S11]  /*0220*/  ISETP.GT.AND P3, PT, R55, RZ, P3 ;  /* 0x000000ff3700720c */ /* 0x000fd60001f64270 */
[----:B------:R-:W2:Y:S04]  /*0230*/  @P4 LDG.E.128 R8, desc[UR6][R12.64] ;  /* 0x000000060c084981 */ /* 0x000ea8000c1e1d00 */
[----:B------:R-:W3:Y:S01]  /*0240*/  @P3 LDG.E.128 R4, desc[UR6][R14.64] ;  /* 0x000000060e043981 */ /* 0x000ee2000c1e1d00 */
[----:B------:R-:W-:Y:S01]  /*0250*/  VIADD R27, R46, 0x1 ;  /* 0x000000012e1b7836 */ /* 0x000fe20000000000 */
[----:B--2---:R-:W-:Y:S02]  /*0260*/  SEL R17, R8, 0xff800000, P4 ;  /* 0xff80000008117807 */ /* 0x004fe40002000000 */
[----:B------:R-:W-:Y:S02]  /*0270*/  SEL R16, R9, 0xff800000, P4 ;  /* 0xff80000009107807 */ /* 0x000fe40002000000 */
[----:B---3--:R-:W-:-:S02]  /*0280*/  SEL R0, R4, 0xff800000, P3 ;  /* 0xff80000004007807 */ /* 0x008fc40001800000 */
[----:B------:R-:W-:Y:S02]  /*0290*/  SEL R3, R5, 0xff800000, P3 ;  /* 0xff80000005037807 */ /* 0x000fe40001800000 */
[----:B------:R-:W-:Y:S02]  /*02a0*/  FSETP.GT.AND P6, PT, R0, R17, PT ;  /* 0x000000110000720b */ /* 0x000fe40003fc4000 */
[----:B------:R-:W-:Y:S02]  /*02b0*/  FSETP.GT.AND P5, PT, R3, R16, PT ;  /* 0x000000100300720b */ /* 0x000fe40003fa4000 */
[----:B------:R-:W-:Y:S02]  /*02c0*/  SEL R5, R10, 0xff800000, P4 ;  /* 0xff8000000a057807 */ /* 0x000fe40002000000 */
[----:B------:R-:W-:Y:S02]  /*02d0*/  SEL R8, R6, 0xff800000, P3 ;  /* 0xff80000006087807 */ /* 0x000fe40001800000 */
[----:B------:R-:W-:-:S02]  /*02e0*/  FSETP.NAN.AND P0, PT, R0, R0, PT ;  /* 0x000000000000720b */ /* 0x000fc40003f08000 */
[----:B------:R-:W-:Y:S02]  /*02f0*/  FSETP.GT.AND P2, PT, R8, R5, PT ;  /* 0x000000050800720b */ /* 0x000fe40003f44000 */
[----:B------:R-:W-:Y:S02]  /*0300*/  SEL R11, R11, 0xff800000, P4 ;  /* 0xff8000000b0b7807 */ /* 0x000fe40002000000 */
[----:B------:R-:W-:Y:S02]  /*0310*/  @!P6 SEL R0, R0, R17, P0 ;  /* 0x000000110000e207 */ /* 0x000fe40000000000 */
[----:B------:R-:W-:Y:S02]  /*0320*/  FSETP.NAN.AND P0, PT, R3, R3, PT ;  /* 0x000000030300720b */ /* 0x000fe40003f08000 */
[----:B------:R-:W-:Y:S01]  /*0330*/  SEL R10, R7, 0xff800000, P3 ;  /* 0xff800000070a7807 */ /* 0x000fe20001800000 */
[----:B------:R-:W-:Y:S01]  /*0340*/  VIADD R7, R2, 0xffffe940 ;  /* 0xffffe94002077836 */ /* 0x000fe20000000000 */
[----:B------:R-:W-:-:S02]  /*0350*/  @!P5 SEL R3, R3, R16, P0 ;  /* 0x000000100303d207 */ /* 0x000fc40000000000 */
[----:B------:R-:W-:Y:S02]  /*0360*/  CS2R R16, SRZ ;  /* 0x0000000000107805 */ /* 0x000fe4000001ff00 */
[C---:B------:R-:W-:Y:S01]  /*0370*/  FSETP.NAN.AND P0, PT, R8.reuse, R8, PT ;  /* 0x000000080800720b */ /* 0x040fe20003f08000 */
[----:B------:R-:W-:Y:S01]  /*0380*/  IMAD.WIDE R6, R7, 0x4, R76 ;  /* 0x0000000407067825 */ /* 0x000fe200078e024c */
[----:B------:R-:W-:Y:S02]  /*0390*/  P2R R4, PR, RZ, 0x4 ;  /* 0x00000004ff047803 */ /* 0x000fe40000000000 */
[----:B------:R-:W-:Y:S02]  /*03a0*/  @!P2 SEL R8, R8, R5, P0 ;  /* 0x000000050808a207 */ /* 0x000fe40000000000 */
[C---:B------:R-:W-:Y:S02]  /*03b0*/  FSETP.GT.AND P2, PT, R10.reuse, R11, PT ;  /* 0x0000000b0a00720b */ /* 0x040fe40003f44000 */
[----:B------:R-:W-:-:S02]  /*03c0*/  FSETP.NAN.AND P0, PT, R10, R10, PT ;  /* 0x0000000a0a00720b */ /* 0x000fc40003f08000 */
[----:B------:R-:W-:Y:S02]  /*03d0*/  P2R R5, PR, RZ, 0x4 ;  /* 0x00000004ff057803 */ /* 0x000fe40000000000 */
[----:B------:R-:W-:Y:S02]  /*03e0*/  P2R R9, PR, RZ, 0x20 ;  /* 0x00000020ff097803 */ /* 0x000fe40000000000 */
[----:B------:R-:W-:-:S05]  /*03f0*/  P2R R14, PR, RZ, 0x40 ;  /* 0x00000040ff0e7803 */ /* 0x000fca0000000000 */
[----:B------:R-:W-:Y:S02]  /*0400*/  @!P2 SEL R10, R10, R11, P0 ;  /* 0x0000000b0a0aa207 */ /* 0x000fe40000000000 */
[----:B------:R-:W-:-:S04]  /*0410*/  ISETP.GE.U32.AND P0, PT, R27, 0x8, PT ;  /* 0x000000081b00780c */ /* 0x000fc80003f06070 */
[----:B------:R-:W-:-:S13]  /*0420*/  ISETP.GT.AND P2, PT, R55, RZ, !P0 ;  /* 0x000000ff3700720c */ /* 0x000fda0004744270 */
[----:B------:R1:W2:Y:S02]  /*0430*/  @P2 LDG.E.128 R16, desc[UR6][R6.64] ;  /* 0x0000000606102981 */ /* 0x0002a4000c1e1d00 */
[----:B-1----:R-:W-:-:S04]  /*0440*/  VIADD R7, R2, 0xffffe2c4 ;  /* 0xffffe2c402077836 */ /* 0x002fc80000000000 */
[----:B------:R-:W-:Y:S01]  /*0450*/  IMAD.WIDE R6, R7, 0x4, R76 ;  /* 0x0000000407067825 */ /* 0x000fe200078e024c */
[----:B--2---:R-:W-:Y:S02]  /*0460*/  SEL R31, R19, 0xff800000, P2 ;  /* 0xff800000131f7807 */ /* 0x004fe40001000000 */
[----:B------:R-:W-:Y:S02]  /*0470*/  SEL R29, R18, 0xff800000, P2 ;  /* 0xff800000121d7807 */ /* 0x000fe40001000000 */
[----:B------:R-:W-:Y:S02]  /*0480*/  CS2R R18, SRZ ;  /* 0x0000000000127805 */ /* 0x000fe4000001ff00 */
[----:B------:R-:W-:Y:S02]  /*0490*/  SEL R24, R17, 0xff800000, P2 ;  /* 0xff80000011187807 */ /* 0x000fe40001000000 */
[----:B------:R-:W-:Y:S02]  /*04a0*/  SEL R25, R16, 0xff800000, P2 ;  /* 0xff80000010197807 */ /* 0x000fe40001000000 */
[----:B------:R-:W-:-:S02]  /*04b0*/  CS2R R16, SRZ ;  /* 0x0000000000107805 */ /* 0x000fc4000001ff00 */
[-C--:B------:R-:W-:Y:S02]  /*04c0*/  FSETP.NAN.AND P5, PT, R31, R31.reuse, PT ;  /* 0x0000001f1f00720b */ /* 0x080fe40003fa8000 */
[----:B------:R-:W-:Y:S02]  /*04d0*/  FSETP.GEU.AND P6, PT, R10, R31, PT ;  /* 0x0000001f0a00720b */ /* 0x000fe40003fce000 */
[----:B------:R-:W2:Y:S02]  /*04e0*/  @P4 LDG.E.128 R16, desc[UR6][R6.64] ;  /* 0x0000000606104981 */ /* 0x000ea4000c1e1d00 */
[----:B------:R-:W-:-:S07]  /*04f0*/  P2R R11, PR, RZ, 0x40 ;  /* 0x00000040ff0b7803 */ /* 0x000fce0000000000 */
[----:B------:R-:W-:Y:S02]  /*0500*/  @!P5 SEL R31, R31, R10, !P6 ;  /* 0x0000000a1f1fd207 */ /* 0x000fe40007000000 */
[-C--:B------:R-:W-:Y:S02]  /*0510*/  FSETP.NAN.AND P5, PT, R29, R29.reuse, PT ;  /* 0x0000001d1d00720b */ /* 0x080fe40003fa8000 */
[----:B------:R-:W-:-:S04]  /*0520*/  FSETP.GEU.AND P6, PT, R8, R29, PT ;  /* 0x0000001d0800720b */ /* 0x000fc80003fce000 */
[----:B------:R-:W-:-:S07]  /*0530*/  P2R R12, PR, RZ, 0x40 ;  /* 0x00000040ff0c7803 */ /* 0x000fce0000000000 */
[----:B------:R-:W-:Y:S02]  /*0540*/  @!P5 SEL R29, R29, R8, !P6 ;  /* 0x000000081d1dd207 */ /* 0x000fe40007000000 */
[-C--:B------:R-:W-:Y:S02]  /*0550*/  FSETP.NAN.AND P5, PT, R24, R24.reuse, PT ;  /* 0x000000181800720b */ /* 0x080fe40003fa8000 */
[----:B------:R-:W-:Y:S01]  /*0560*/  FSETP.GEU.AND P6, PT, R3, R24, PT ;  /* 0x000000180300720b */ /* 0x000fe20003fce000 */
[----:B------:R-:W-:-:S03]  /*0570*/  VIADD R21, R2, 0xffffe604 ;  /* 0xffffe60402157836 */ /* 0x000fc60000000000 */
[----:B------:R-:W-:Y:S01]  /*0580*/  P2R R13, PR, RZ, 0x40 ;  /* 0x00000040ff0d7803 */ /* 0x000fe20000000000 */
[----:B------:R-:W-:-:S06]  /*0590*/  IMAD.WIDE R20, R21, 0x4, R76 ;  /* 0x0000000415147825 */ /* 0x000fcc00078e024c */
[----:B------:R-:W-:Y:S02]  /*05a0*/  @!P5 SEL R24, R24, R3, !P6 ;  /* 0x000000031818d207 */ /* 0x000fe40007000000 */
[-C--:B------:R-:W-:Y:S02]  /*05b0*/  FSETP.NAN.AND P5, PT, R25, R25.reuse, PT ;  /* 0x000000191900720b */ /* 0x080fe40003fa8000 */
[----:B------:R-:W-:-:S04]  /*05c0*/  FSETP.GEU.AND P6, PT, R0, R25, PT ;  /* 0x000000190000720b */ /* 0x000fc80003fce000 */
[----:B------:R-:W-:-:S07]  /*05d0*/  P2R R8, PR, RZ, 0x40 ;  /* 0x00000040ff087803 */ /* 0x000fce0000000000 */
[----:B------:R-:W-:Y:S02]  /*05e0*/  @!P5 SEL R25, R25, R0, !P6 ;  /* 0x000000001919d207 */ /* 0x000fe40007000000 */
[----:B--2---:R-:W-:Y:S02]  /*05f0*/  SEL R3, R16, 0xff800000, P4 ;  /* 0xff80000010037807 */ /* 0x004fe40002000000 */
[----:B------:R-:W-:Y:S02]  /*0600*/  SEL R15, R17, 0xff800000, P4 ;  /* 0xff800000110f7807 */ /* 0x000fe40002000000 */
[----:B------:R-:W-:Y:S02]  /*0610*/  CS2R R16, SRZ ;  /* 0x0000000000107805 */ /* 0x000fe4000001ff00 */
[----:B------:R-:W-:Y:S02]  /*0620*/  SEL R33, R18, 0xff800000, P4 ;  /* 0xff80000012217807 */ /* 0x000fe40002000000 */
[----:B------:R-:W-:-:S02]  /*0630*/  SEL R26, R19, 0xff800000, P4 ;  /* 0xff800000131a7807 */ /* 0x000fc40002000000 */
[----:B------:R-:W-:-:S06]  /*0640*/  CS2R R18, SRZ ;  /* 0x0000000000127805 */ /* 0x000fcc000001ff00 */
        /* <DEDUP_REMOVED lines=8> */
[----:B------:R-:W-:-:S06]  /*06d0*/  CS2R R18, SRZ ;  /* 0x0000000000127805 */ /* 0x000fcc000001ff00 */
[----:B------:R1:W2:Y:S01]  /*06e0*/  @P2 LDG.E.128 R16, desc[UR6][R20.64] ;  /* 0x0000000614102981 */ /* 0x0002a2000c1e1d00 */
[----:B------:R-:W-:Y:S02]  /*06f0*/  FSETP.GT.AND P6, PT, R0, R3, PT ;  /* 0x000000030000720b */ /* 0x000fe40003fc4000 */
[----:B------:R-:W-:Y:S02]  /*0700*/  FSETP.GT.AND P4, PT, R22, R15, PT ;  /* 0x0000000f1600720b */ /* 0x000fe40003f84000 */
[----:B------:R-:W-:Y:S02]  /*0710*/  FSETP.NAN.AND P3, PT, R0, R0, PT ;  /* 0x000000000000720b */ /* 0x000fe40003f68000 */
[----:B------:R-:W-:-:S07]  /*0720*/  P2R R6, PR, RZ, 0x10 ;  /* 0x00000010ff067803 */ /* 0x000fce0000000000 */
[----:B------:R-:W-:Y:S02]  /*0730*/  @!P6 SEL R0, R0, R3, P3 ;  /* 0x000000030000e207 */ /* 0x000fe40001800000 */
[----:B------:R-:W-:-:S04]  /*0740*/  FSETP.NAN.AND P3, PT, R22, R22, PT ;  /* 0x000000161600720b */ /* 0x000fc80003f68000 */
[----:B------:R-:W-:Y:S02]  /*0750*/  @!P4 SEL R22, R22, R15, P3 ;  /* 0x0000000f1616c207 */ /* 0x000fe40001800000 */
[C---:B------:R-:W-:Y:S02]  /*0760*/  FSETP.GT.AND P4, PT, R10.reuse, R33, PT ;  /* 0x000000210a00720b */ /* 0x040fe40003f84000 */
[----:B------:R-:W-:Y:S02]  /*0770*/  FSETP.NAN.AND P3, PT, R10, R10, PT ;  /* 0x0000000a0a00720b */ /* 0x000fe40003f68000 */
[----:B------:R-:W-:-:S09]  /*0780*/  P2R R3, PR, RZ, 0x10 ;  /* 0x00000010ff037803 */ /* 0x000fd20000000000 */
[----:B------:R-:W-:Y:S02]  /*0790*/  @!P4 SEL R10, R10, R33, P3 ;  /* 0x000000210a0ac207 */ /* 0x000fe40001800000 */
[C---:B------:R-:W-:Y:S02]  /*07a0*/  FSETP.GT.AND P4, PT, R23.reuse, R26, PT ;  /* 0x0000001a1700720b */ /* 0x040fe40003f84000 */
[----:B------:R-:W-:-:S11]  /*07b0*/  FSETP.NAN.AND P3, PT, R23, R23, PT ;  /* 0x000000171700720b */ /* 0x000fd60003f68000 */
[----:B------:R-:W-:Y:S02]  /*07c0*/  @!P4 SEL R23, R23, R26, P3 ;  /* 0x0000001a1717c207 */ /* 0x000fe40001800000 */
[----:B------:R-:W-:Y:S02]  /*07d0*/  P2R R15, PR, RZ, 0x10 ;  /* 0x00000010ff0f7803 */ /* 0x000fe40000000000 */
[----:B------:R-:W-:Y:S02]  /*07e0*/  ISETP.GT.AND P1, PT, R55, -0x1, P1 ;  /* 0xffffffff3700780c */ /* 0x000fe40000f24270 */
[----:B-1----:R-:W-:Y:S02]  /*07f0*/  CS2R R20, SRZ ;  /* 0x0000000000147805 */ /* 0x002fe4000001ff00 */
[----:B--2---:R-:W-:Y:S02]  /*0800*/  SEL R26, R19, 0xff800000, P2 ;  /* 0xff800000131a7807 */ /* 0x004fe40001000000 */
[----:B------:R-:W-:-:S02]  /*0810*/  SEL R33, R16, 0xff800000, P2 ;  /* 0xff80000010217807 */ /* 0x000fc40001000000 */
[----:B------:R-:W-:Y:S02]  /*0820*/  SEL R35, R17, 0xff800000, P2 ;  /* 0xff80000011237807 */ /* 0x000fe40001000000 */
[----:B------:R-:W-:Y:S02]  /*0830*/  SEL R37, R18, 0xff800000, P2 ;  /* 0xff80000012257807 */ /* 0x000fe40001000000 */
[-C--:B------:R-:W-:Y:S02]  /*0840*/  FSETP.NAN.AND P2, PT, R26, R26.reuse, PT ;  /* 0x0000001a1a00720b */ /* 0x080fe40003f48000 */
[----:B------:R-:W-:-:S11]  /*0850*/  FSETP.GEU.AND P4, PT, R23, R26, PT ;  /* 0x0000001a1700720b */ /* 0x000fd60003f8e000 */
[----:B------:R-:W-:Y:S02]  /*0860*/  @!P2 SEL R26, R26, R23, !P4 ;  /* 0x000000171a1aa207 */ /* 0x000fe40006000000 */
[-C--:B------:R-:W-:Y:S02]  /*0870*/  FSETP.NAN.AND P2, PT, R37, R37.reuse, PT ;  /* 0x000000252500720b */ /* 0x080fe40003f48000 */
[----:B------:R-:W-:-:S11]  /*0880*/  FSETP.GEU.AND P3, PT, R10, R37, PT ;  /* 0x000000250a00720b */ /* 0x000fd60003f6e000 */
[----:B------:R-:W-:Y:S02]  /*0890*/  @!P2 SEL R37, R37, R10, !P3 ;  /* 0x0000000a2525a207 */ /* 0x000fe40005800000 */
[-C--:B------:R-:W-:Y:S02]  /*08a0*/  FSETP.NAN.AND P2, PT, R35, R35.reuse, PT ;  /* 0x000000232300720b */ /* 0x080fe40003f48000 */
[----:B------:R-:W-:Y:S02]  /*08b0*/  P2R R17, PR, RZ, 0x8 ;  /* 0x00000008ff117803 */ /* 0x000fe40000000000 */
[----:B------:R-:W-:Y:S01]  /*08c0*/  FSETP.GEU.AND P3, PT, R22, R35, PT ;  /* 0x000000231600720b */ /* 0x000fe20003f6e000 */
[----:B------:R-:W-:-:S04]  /*08d0*/  VIADD R19, R2, 0xfffffcc0 ;  /* 0xfffffcc002137836 */ /* 0x000fc80000000000 */
[----:B------:R-:W-:-:S04]  /*08e0*/  IMAD.WIDE R18, R19, 0x4, R76 ;  /* 0x0000000413127825 */ /* 0x000fc800078e024c */
[----:B------:R-:W-:Y:S02]  /*08f0*/  @!P2 SEL R35, R35, R22, !P3 ;  /* 0x000000162323a207 */ /* 0x000fe40005800000 */
[----:B------:R-:W-:-:S06]  /*0900*/  CS2R R22, SRZ ;  /* 0x0000000000167805 */ /* 0x000fcc000001ff00 */
[----:B------:R1:W2:Y:S01]  /*0910*/  @P1 LDG.E.128 R20, desc[UR6][R18.64] ;  /* 0x0000000612141981 */ /* 0x0002a2000c1e1d00 */
[-C--:B------:R-:W-:Y:S02]  /*0920*/  FSETP.NAN.AND P2, PT, R33, R33.reuse, PT ;  /* 0x000000212100720b */ /* 0x080fe40003f48000 */
[----:B------:R-:W-:Y:S02]  /*0930*/  P2R R10, PR, RZ, 0x8 ;  /* 0x00000008ff0a7803 */ /* 0x000fe40000000000 */
[----:B------:R-:W-:-:S09]  /*0940*/  FSETP.GEU.AND P3, PT, R0, R33, PT ;  /* 0x000000210000720b */ /* 0x000fd20003f6e000 */
[----:B------:R-:W-:Y:S02]  /*0950*/  @!P2 SEL R33, R33, R0, !P3 ;  /* 0x000000002121a207 */ /* 0x000fe40005800000 */
[----:B------:R-:W-:Y:S01]  /*0960*/  P2R R75, PR, RZ, 0x8 ;  /* 0x00000008ff4b7803 */ /* 0x000fe20000000000 */
[----:B-1----:R-:W-:-:S04]  /*0970*/  VIADD R19, R2, 0xfffffcc4 ;  /* 0xfffffcc402137836 */ /* 0x002fc80000000000 */
[----:B------:R-:W-:Y:S01]  /*0980*/  IMAD.WIDE R18, R19, 0x4, R76 ;  /* 0x0000000413127825 */ /* 0x000fe200078e024c */
[----:B--2---:R-:W-:-:S04]  /*0990*/  SEL R34, R23, 0xff800000, P1 ;  /* 0xff80000017227807 */ /* 0x004fc80000800000 */
[-C--:B------:R-:W-:Y:S02]  /*09a0*/  FSETP.NAN.AND P2, PT, R34, R34.reuse, PT ;  /* 0x000000222200720b */ /* 0x080fe40003f48000 */
[----:B------:R-:W-:Y:S02]  /*09b0*/  FSETP.GEU.AND P3, PT, R31, R34, PT ;  /* 0x000000221f00720b */ /* 0x000fe40003f6e000 */
[----:B------:R-:W-:-:S09]  /*09c0*/  SEL R32, R22, 0xff800000, P1 ;  /* 0xff80000016207807 */ /* 0x000fd20000800000 */
[----:B------:R-:W-:Y:S02]  /*09d0*/  @!P2 SEL R34, R34, R31, !P3 ;  /* 0x0000001f2222a207 */ /* 0x000fe40005800000 */
[-C--:B------:R-:W-:Y:S02]  /*09e0*/  FSETP.NAN.AND P2, PT, R32, R32.reuse, PT ;  /* 0x000000202000720b */ /* 0x080fe40003f48000 */
[----:B------:R-:W-:Y:S02]  /*09f0*/  P2R R74, PR, RZ, 0x8 ;  /* 0x00000008ff4a7803 */ /* 0x000fe40000000000 */
[----:B------:R-:W-:Y:S02]  /*0a00*/  FSETP.GEU.AND P3, PT, R29, R32, PT ;  /* 0x000000201d00720b */ /* 0x000fe40003f6e000 */
[----:B------:R-:W-:Y:S02]  /*0a10*/  CS2R R22, SRZ ;  /* 0x0000000000167805 */ /* 0x000fe4000001ff00 */
[----:B------:R-:W-:-:S05]  /*0a20*/  SEL R28, R20, 0xff800000, P1 ;  /* 0xff800000141c7807 */ /* 0x000fca0000800000 */
[----:B------:R-:W-:Y:S02]  /*0a30*/  @!P2 SEL R32, R32, R29, !P3 ;  /* 0x0000001d2020a207 */ /* 0x000fe40005800000 */
[----:B------:R-:W-:Y:S02]  /*0a40*/  SEL R29, R21, 0xff800000, P1 ;  /* 0xff800000151d7807 */ /* 0x000fe40000800000 */
[----:B------:R-:W-:-:S06]  /*0a50*/  CS2R R20, SRZ ;  /* 0x0000000000147805 */ /* 0x000fcc000001ff00 */
[----:B------:R-:W2:Y:S01]  /*0a60*/  @P1 LDG.E.128 R20, desc[UR6][R18.64] ;  /* 0x0000000612141981 */ /* 0x000ea2000c1e1d00 */
[-C--:B------:R-:W-:Y:S02]  /*0a70*/  FSETP.NAN.AND P2, PT, R29, R29.reuse, PT ;  /* 0x0000001d1d00720b */ /* 0x080fe40003f48000 */
[----:B------:R-:W-:Y:S02]  /*0a80*/  P2R R73, PR, RZ, 0x8 ;  /* 0x00000008ff497803 */ /* 0x000fe40000000000 */
[----:B------:R-:W-:-:S09]  /*0a90*/  FSETP.GEU.AND P3, PT, R24, R29, PT ;  /* 0x0000001d1800720b */ /* 0x000fd20003f6e000 */
[----:B------:R-:W-:Y:S02]  /*0aa0*/  @!P2 SEL R29, R29, R24, !P3 ;  /* 0x000000181d1da207 */ /* 0x000fe40005800000 */
[-C--:B------:R-:W-:Y:S02]  /*0ab0*/  FSETP.NAN.AND P2, PT, R28, R28.reuse, PT ;  /* 0x0000001c1c00720b */ /* 0x080fe40003f48000 */
[----:B------:R-:W-:Y:S02]  /*0ac0*/  P2R R71, PR, RZ, 0x8 ;  /* 0x00000008ff477803 */ /* 0x000fe40000000000 */
[----:B------:R-:W-:-:S04]  /*0ad0*/  FSETP.GEU.AND P3, PT, R25, R28, PT ;  /* 0x0000001c1900720b */ /* 0x000fc80003f6e000 */
[----:B------:R-:W-:-:S05]  /*0ae0*/  P2R R0, PR, RZ, 0x8 ;  /* 0x00000008ff007803 */ /* 0x000fca0000000000 */
[----:B------:R-:W-:Y:S02]  /*0af0*/  @!P2 SEL R28, R28, R25, !P3 ;  /* 0x000000191c1ca207 */ /* 0x000fe40005800000 */
[----:B------:R-:W-:Y:S01]  /*0b00*/  LOP3.LUT R24, R55, R46, RZ, 0xfc, !PT ;  /* 0x0000002e37187212 */ /* 0x000fe200078efcff */
[----:B------:R-:W-:Y:S01]  /*0b10*/  IMAD.WIDE R30, R2, 0x4, R76 ;  /* 0x00000004021e7825 */ /* 0x000fe200078e024c */
[----:B--2---:R-:W-:Y:S02]  /*0b20*/  SEL R36, R20, 0xff800000, P1 ;  /* 0xff80000014247807 */ /* 0x004fe40000800000 */
[----:B------:R-:W-:Y:S02]  /*0b30*/  SEL R38, R21, 0xff800000, P1 ;  /* 0xff80000015267807 */ /* 0x000fe40000800000 */
[----:B------:R-:W-:Y:S02]  /*0b40*/  SEL R39, R22, 0xff800000, P1 ;  /* 0xff80000016277807 */ /* 0x000fe40000800000 */
[----:B------:R-:W-:-:S02]  /*0b50*/  SEL R42, R23, 0xff800000, P1 ;  /* 0xff800000172a7807 */ /* 0x000fc40000800000 */
        /* <DEDUP_REMOVED lines=8> */
[----:B------:R-:W-:-:S09]  /*0be0*/  FSETP.GEU.AND P2, PT, R37, R39, PT ;  /* 0x000000272500720b */ /* 0x000fd20003f4e000 */
[----:B------:R-:W-:Y:S02]  /*0bf0*/  @!P1 SEL R39, R39, R37, !P2 ;  /* 0x0000002527279207 */ /* 0x000fe40005000000 */
[-C--:B------:R-:W-:Y:S02]  /*0c00*/  FSETP.NAN.AND P1, PT, R42, R42.reuse, PT ;  /* 0x0000002a2a00720b */ /* 0x080fe40003f28000 */
[----:B------:R-:W-:Y:S02]  /*0c10*/  P2R R48, PR, RZ, 0x4 ;  /* 0x00000004ff307803 */ /* 0x000fe40000000000 */
[----:B------:R-:W-:Y:S02]  /*0c20*/  FSETP.GEU.AND P2, PT, R26, R42, PT ;  /* 0x0000002a1a00720b */ /* 0x000fe40003f4e000 */
[----:B------:R-:W-:-:S07]  /*0c30*/  CS2R R20, SRZ ;  /* 0x0000000000147805 */ /* 0x000fce000001ff00 */
[----:B------:R-:W-:Y:S02]  /*0c40*/  @!P1 SEL R42, R42, R26, !P2 ;  /* 0x0000001a2a2a9207 */ /* 0x000fe40005000000 */
[----:B------:R-:W-:Y:S02]  /*0c50*/  ISETP.GT.AND P1, PT, R24, -0x1, PT ;  /* 0xffffffff1800780c */ /* 0x000fe40003f24270 */
[----:B------:R-:W-:-:S11]  /*0c60*/  CS2R R22, SRZ ;  /* 0x0000000000167805 */ /* 0x000fd6000001ff00 */
[----:B------:R-:W2:Y:S01]  /*0c70*/  @P1 LDG.E.128 R20, desc[UR6][R30.64] ;  /* 0x000000061e141981 */ /* 0x000ea2000c1e1d00 */
[----:B------:R-:W-:Y:S02]  /*0c80*/  P2R R70, PR, RZ, 0x4 ;  /* 0x00000004ff467803 */ /* 0x000fe40000000000 */
[----:B------:R-:W-:Y:S02]  /*0c90*/  P2R R18, PR, RZ, 0x8 ;  /* 0x00000008ff127803 */ /* 0x000fe40000000000 */
[----:B--2---:R-:W-:Y:S02]  /*0ca0*/  SEL R37, R20, 0xff800000, P1 ;  /* 0xff80000014257807 */ /* 0x004fe40000800000 */
[----:B------:R-:W-:Y:S02]  /*0cb0*/  SEL R50, R21, 0xff800000, P1 ;  /* 0xff80000015327807 */ /* 0x000fe40000800000 */
[----:B------:R-:W-:Y:S02]  /*0cc0*/  CS2R R20, SRZ ;  /* 0x0000000000147805 */ /* 0x000fe4000001ff00 */
[----:B------:R-:W-:-:S02]  /*0cd0*/  SEL R45, R22, 0xff800000, P1 ;  /* 0xff800000162d7807 */ /* 0x000fc40000800000 */
[----:B------:R-:W-:Y:S02]  /*0ce0*/  SEL R47, R23, 0xff800000, P1 ;  /* 0xff800000172f7807 */ /* 0x000fe40000800000 */
[----:B------:R-:W-:-:S06]  /*0cf0*/  CS2R R22, SRZ ;  /* 0x0000000000167805 */ /* 0x000fcc000001ff00 */
[----:B------:R-:W2:Y:S01]  /*0d00*/  @P1 LDG.E.128 R20, desc[UR6][R30.64+0x10] ;  /* 0x000010061e141981 */ /* 0x000ea2000c1e1d00 */
        /* <DEDUP_REMOVED lines=10> */
[----:B------:R-:W-:-:S07]  /*0db0*/  ISETP.GT.AND P0, PT, R55, -0x1, !P0 ;  /* 0xffffffff3700780c */ /* 0x000fce0004704270 */
[----:B------:R-:W-:Y:S02]  /*0dc0*/  @!P2 SEL R45, R45, R32, !P3 ;  /* 0x000000202d2da207 */ /* 0x000fe40005800000 */
[-C--:B------:R-:W-:Y:S02]  /*0dd0*/  FSETP.NAN.AND P2, PT, R47, R47.reuse, PT ;  /* 0x0000002f2f00720b */ /* 0x080fe40003f48000 */
[----:B------:R-:W-:Y:S01]  /*0de0*/  P2R R26, PR, RZ, 0x8 ;  /* 0x00000008ff1a7803 */ /* 0x000fe20000000000 */
[----:B------:R-:W-:Y:S01]  /*0df0*/  VIADD R35, R2, 0x340 ;  /* 0x0000034002237836 */ /* 0x000fe20000000000 */
[----:B------:R-:W-:-:S09]  /*0e00*/  FSETP.GEU.AND P3, PT, R34, R47, PT ;  /* 0x0000002f2200720b */ /* 0x000fd20003f6e000 */
[----:B------:R-:W-:Y:S01]  /*0e10*/  @!P2 SEL R47, R47, R34, !P3 ;  /* 0x000000222f2fa207 */ /* 0x000fe20005800000 */
[----:B------:R-:W-:Y:S01]  /*0e20*/  IMAD.WIDE R34, R35, 0x4, R76 ;  /* 0x0000000423227825 */ /* 0x000fe200078e024c */
[----:B--2---:R-:W-:Y:S02]  /*0e30*/  SEL R41, R23, 0xff800000, P1 ;  /* 0xff80000017297807 */ /* 0x004fe40000800000 */
[----:B------:R-:W-:Y:S02]  /*0e40*/  SEL R40, R20, 0xff800000, P1 ;  /* 0xff80000014287807 */ /* 0x000fe40000800000 */
[----:B------:R-:W-:Y:S02]  /*0e50*/  SEL R43, R21, 0xff800000, P1 ;  /* 0xff800000152b7807 */ /* 0x000fe40000800000 */
[----:B------:R-:W-:Y:S02]  /*0e60*/  CS2R R20, SRZ ;  /* 0x0000000000147805 */ /* 0x000fe4000001ff00 */
[----:B------:R-:W-:-:S02]  /*0e70*/  SEL R44, R22, 0xff800000, P1 ;  /* 0xff800000162c7807 */ /* 0x000fc40000800000 */
[----:B------:R-:W-:-:S06]  /*0e80*/  CS2R R22, SRZ ;  /* 0x0000000000167805 */ /* 0x000fcc000001ff00 */
[----:B------:R-:W2:Y:S01]  /*0e90*/  @P0 LDG.E.128 R20, desc[UR6][R34.64] ;  /* 0x0000000622140981 */ /* 0x000ea2000c1e1d00 */
[-C--:B------:R-:W-:Y:S02]  /*0ea0*/  FSETP.NAN.AND P1, PT, R41, R41.reuse, PT ;  /* 0x000000292900720b */ /* 0x080fe40003f28000 */
[----:B------:R-:W-:Y:S02]  /*0eb0*/  P2R R28, PR, RZ, 0x8 ;  /* 0x00000008ff1c7803 */ /* 0x000fe40000000000 */
[----:B------:R-:W-:-:S09]  /*0ec0*/  FSETP.GEU.AND P3, PT, R42, R41, PT ;  /* 0x000000292a00720b */ /* 0x000fd20003f6e000 */
        /* <DEDUP_REMOVED lines=10> */
[----:B------:R-:W-:-:S09]  /*0f70*/  FSETP.GEU.AND P2, PT, R36, R40, PT ;  /* 0x000000282400720b */ /* 0x000fd20003f4e000 */
[----:B------:R-:W-:Y:S02]  /*0f80*/  @!P1 SEL R40, R40, R36, !P2 ;  /* 0x0000002428289207 */ /* 0x000fe40005000000 */
[----:B------:R-:W-:Y:S01]  /*0f90*/  P2R R32, PR, RZ, 0x4 ;  /* 0x00000004ff207803 */ /* 0x000fe20000000000 */
[----:B------:R-:W-:-:S04]  /*0fa0*/  VIADD R39, R2, 0x344 ;  /* 0x0000034402277836 */ /* 0x000fc80000000000 */
[----:B------:R-:W-:Y:S01]  /*0fb0*/  IMAD.WIDE R38, R39, 0x4, R76 ;  /* 0x0000000427267825 */ /* 0x000fe200078e024c */
[----:B--2---:R-:W-:-:S04]  /*0fc0*/  SEL R49, R23, 0xff800000, P0 ;  /* 0xff80000017317807 */ /* 0x004fc80000000000 */
[-C--:B------:R-:W-:Y:S02]  /*0fd0*/  FSETP.NAN.AND P1, PT, R49, R49.reuse, PT ;  /* 0x000000313100720b */ /* 0x080fe40003f28000 */
[----:B------:R-:W-:-:S11]  /*0fe0*/  FSETP.GEU.AND P2, PT, R47, R49, PT ;  /* 0x000000312f00720b */ /* 0x000fd60003f4e000 */
[----:B------:R-:W-:Y:S02]  /*0ff0*/  @!P1 SEL R49, R49, R47, !P2 ;  /* 0x0000002f31319207 */ /* 0x000fe40005000000 */
[----:B------:R-:W-:-:S04]  /*1000*/  SEL R47, R22, 0xff800000, P0 ;  /* 0xff800000162f7807 */ /* 0x000fc80000000000 */
        /* <DEDUP_REMOVED lines=17> */
[----:B------:R-:W-:Y:S01]  /*1120*/  @!P1 SEL R54, R54, R37, !P2 ;  /* 0x0000002536369207 */ /* 0x000fe20005000000 */
[----:B------:R-:W-:Y:S01]  /*1130*/  VIADD R55, R55, 0x1 ;  /* 0x0000000137377836 */ /* 0x000fe20000000000 */
[----:B--2---:R-:W-:Y:S02]  /*1140*/  SEL R53, R20, 0xff800000, P0 ;  /* 0xff80000014357807 */ /* 0x004fe40000000000 */
[----:B------:R-:W-:Y:S02]  /*1150*/  SEL R52, R21, 0xff800000, P0 ;  /* 0xff80000015347807 */ /* 0x000fe40000000000 */
[----:B------:R-:W-:Y:S02]  /*1160*/  SEL R51, R22, 0xff800000, P0 ;  /* 0xff80000016337807 */ /* 0x000fe40000000000 */
[----:B------:R-:W-:Y:S02]  /*1170*/  SEL R50, R23, 0xff800000, P0 ;  /* 0xff80000017327807 */ /* 0x000fe40000000000 */
[----:B------:R-:W-:-:S02]  /*1180*/  FSETP.NAN.AND P0, PT, R53, R53, PT ;  /* 0x000000353500720b */ /* 0x000fc40003f08000 */
        /* <DEDUP_REMOVED lines=14> */
[----:B------:R-:W-:-:S04]  /*1270*/  ISETP.GE.U32.AND P0, PT, R55, 0x8, PT ;  /* 0x000000083700780c */ /* 0x000fc80003f06070 */
[----:B------:R-:W-:Y:S01]  /*1280*/  ISETP.GT.AND P1, PT, R46, RZ, !P0 ;  /* 0x000000ff2e00720c */ /* 0x000fe20004724270 */
[----:B------:R-:W-:Y:S01]  /*1290*/  VIADD R41, R2, 0x16c0 ;  /* 0x000016c002297836 */ /* 0x000fe20000000000 */
[----:B------:R-:W-:Y:S02]  /*12a0*/  CS2R R20, SRZ ;  /* 0x0000000000147805 */ /* 0x000fe4000001ff00 */
[----:B------:R-:W-:Y:S01]  /*12b0*/  CS2R R22, SRZ ;  /* 0x0000000000167805 */ /* 0x000fe2000001ff00 */
[----:B------:R-:W-:-:S08]  /*12c0*/  IMAD.WIDE R40, R41, 0x4, R76 ;  /* 0x0000000429287825 */ /* 0x000fd000078e024c */
[----:B------:R1:W2:Y:S01]  /*12d0*/  @P1 LDG.E.128 R20, desc[UR6][R40.64] ;  /* 0x0000000628141981 */ /* 0x0002a2000c1e1d00 */
[----:B------:R-:W-:Y:S02]  /*12e0*/  P2R R39, PR, RZ, 0x4 ;  /* 0x00000004ff277803 */ /* 0x000fe40000000000 */
[----:B------:R-:W-:Y:S01]  /*12f0*/  P2R R29, PR, RZ, 0x8 ;  /* 0x00000008ff1d7803 */ /* 0x000fe20000000000 */
[----:B-1----:R-:W-:-:S04]  /*1300*/  VIADD R41, R2, 0x16c4 ;  /* 0x000016c402297836 */ /* 0x002fc80000000000 */
[----:B------:R-:W-:Y:S01]  /*1310*/  IMAD.WIDE R40, R41, 0x4, R76 ;  /* 0x0000000429287825 */ /* 0x000fe200078e024c */
[----:B--2---:R-:W-:-:S04]  /*1320*/  SEL R57, R20, 0xff800000, P1 ;  /* 0xff80000014397807 */ /* 0x004fc80000800000 */
[-C--:B------:R-:W-:Y:S02]  /*1330*/  FSETP.NAN.AND P2, PT, R57, R57.reuse, PT ;  /* 0x000000393900720b */ /* 0x080fe40003f48000 */
[----:B------:R-:W-:Y:S02]  /*1340*/  FSETP.GEU.AND P3, PT, R54, R57, PT ;  /* 0x000000393600720b */ /* 0x000fe40003f6e000 */
[----:B------:R-:W-:Y:S02]  /*1350*/  SEL R56, R21, 0xff800000, P1 ;  /* 0xff80000015387807 */ /* 0x000fe40000800000 */
[----:B------:R-:W-:Y:S02]  /*1360*/  CS2R R20, SRZ ;  /* 0x0000000000147805 */ /* 0x000fe4000001ff00 */
[----:B------:R-:W-:-:S05]  /*1370*/  SEL R58, R23, 0xff800000, P1 ;  /* 0xff800000173a7807 */ /* 0x000fca0000800000 */
[----:B------:R-:W-:Y:S02]  /*1380*/  @!P2 SEL R57, R57, R54, !P3 ;  /* 0x000000363939a207 */ /* 0x000fe40005800000 */
[----:B------:R-:W-:Y:S02]  /*1390*/  SEL R54, R22, 0xff800000, P1 ;  /* 0xff80000016367807 */ /* 0x000fe40000800000 */
[----:B------:R-:W-:-:S06]  /*13a0*/  CS2R R22, SRZ ;  /* 0x0000000000167805 */ /* 0x000fcc000001ff00 */
[----:B------:R1:W2:Y:S01]  /*13b0*/  @P1 LDG.E.128 R20, desc[UR6][R40.64] ;  /* 0x0000000628141981 */ /* 0x0002a2000c1e1d00 */
[----:B------:R-:W-:Y:S01]  /*13c0*/  ISETP.GT.AND P0, PT, R46, -0x1, !P0 ;  /* 0xffffffff2e00780c */ /* 0x000fe20004704270 */
[----:B-1----:R-:W-:-:S04]  /*13d0*/  VIADD R41, R2, 0x1a00 ;  /* 0x00001a0002297836 */ /* 0x002fc80000000000 */
[----:B------:R-:W-:Y:S01]  /*13e0*/  IMAD.WIDE R40, R41, 0x4, R76 ;  /* 0x0000000429287825 */ /* 0x000fe200078e024c */
[----:B--2---:R-:W-:Y:S02]  /*13f0*/  SEL R67, R23, 0xff800000, P1 ;  /* 0xff80000017437807 */ /* 0x004fe40000800000 */
[----:B------:R-:W-:Y:S02]  /*1400*/  SEL R60, R20, 0xff800000, P1 ;  /* 0xff800000143c7807 */ /* 0x000fe40000800000 */
[----:B------:R-:W-:Y:S02]  /*1410*/  SEL R61, R21, 0xff800000, P1 ;  /* 0xff800000153d7807 */ /* 0x000fe40000800000 */
[----:B------:R-:W-:Y:S02]  /*1420*/  CS2R R20, SRZ ;  /* 0x0000000000147805 */ /* 0x000fe4000001ff00 */
[----:B------:R-:W-:Y:S02]  /*1430*/  SEL R62, R22, 0xff800000, P1 ;  /* 0xff800000163e7807 */ /* 0x000fe40000800000 */
[----:B------:R-:W-:-:S06]  /*1440*/  CS2R R22, SRZ ;  /* 0x0000000000167805 */ /* 0x000fcc000001ff00 */
[----:B------:R1:W2:Y:S02]  /*1450*/  @P0 LDG.E.128 R20, desc[UR6][R40.64] ;  /* 0x0000000628140981 */ /* 0x0002a4000c1e1d00 */
[----:B-1----:R-:W-:-:S04]  /*1460*/  VIADD R41, R2, 0x1a04 ;  /* 0x00001a0402297836 */ /* 0x002fc80000000000 */
[----:B------:R-:W-:Y:S01]  /*1470*/  IMAD.WIDE R40, R41, 0x4, R76 ;  /* 0x0000000429287825 */ /* 0x000fe200078e024c */
[-C--:B------:R-:W-:Y:S02]  /*1480*/  FSETP.NAN.AND P2, PT, R56, R56.reuse, PT ;  /* 0x000000383800720b */ /* 0x080fe40003f48000 */
[----:B------:R-:W-:Y:S02]  /*1490*/  P2R R43, PR, RZ, 0x8 ;  /* 0x00000008ff2b7803 */ /* 0x000fe40000000000 */
[----:B------:R-:W-:-:S09]  /*14a0*/  FSETP.GEU.AND P3, PT, R45, R56, PT ;  /* 0x000000382d00720b */ /* 0x000fd20003f6e000 */
[----:B------:R-:W-:Y:S02]  /*14b0*/  @!P2 SEL R56, R56, R45, !P3 ;  /* 0x0000002d3838a207 */ /* 0x000fe40005800000 */
[-C--:B------:R-:W-:Y:S02]  /*14c0*/  FSETP.NAN.AND P2, PT, R54, R54.reuse, PT ;  /* 0x000000363600720b */ /* 0x080fe40003f48000 */
[----:B------:R-:W-:Y:S02]  /*14d0*/  P2R R44, PR, RZ, 0x8 ;  /* 0x00000008ff2c7803 */ /* 0x000fe40000000000 */
[----:B------:R-:W-:Y:S02]  /*14e0*/  FSETP.GEU.AND P3, PT, R47, R54, PT ;  /* 0x000000362f00720b */ /* 0x000fe40003f6e000 */
[----:B------:R-:W-:-:S07]  /*14f0*/  FSETP.NAN.AND P1, PT, R67, R67, PT ;  /* 0x000000434300720b */ /* 0x000fce0003f28000 */
[----:B------:R-:W-:Y:S02]  /*1500*/  @!P2 SEL R54, R54, R47, !P3 ;  /* 0x0000002f3636a207 */ /* 0x000fe40005800000 */
[-C--:B------:R-:W-:Y:S02]  /*1510*/  FSETP.NAN.AND P2, PT, R58, R58.reuse, PT ;  /* 0x0000003a3a00720b */ /* 0x080fe40003f48000 */
[----:B------:R-:W-:Y:S02]  /*1520*/  P2R R45, PR, RZ, 0x8 ;  /* 0x00000008ff2d7803 */ /* 0x000fe40000000000 */
[----:B------:R-:W-:-:S04]  /*1530*/  FSETP.GEU.AND P3, PT, R49, R58, PT ;  /* 0x0000003a3100720b */ /* 0x000fc80003f6e000 */
[----:B------:R-:W-:-:S05]  /*1540*/  P2R R47, PR, RZ, 0x8 ;  /* 0x00000008ff2f7803 */ /* 0x000fca0000000000 */
[----:B------:R-:W-:Y:S02]  /*1550*/  @!P2 SEL R58, R58, R49, !P3 ;  /* 0x000000313a3aa207 */ /* 0x000fe40005800000 */
[----:B------:R-:W-:-:S04]  /*1560*/  FSETP.GEU.AND P3, PT, R50, R67, PT ;  /* 0x000000433200720b */ /* 0x000fc80003f6e000 */
[----:B------:R-:W-:Y:S02]  /*1570*/  @!P1 SEL R67, R67, R50, !P3 ;  /* 0x0000003243439207 */ /* 0x000fe40005800000 */
[-C--:B------:R-:W-:Y:S02]  /*1580*/  FSETP.NAN.AND P1, PT, R62, R62.reuse, PT ;  /* 0x0000003e3e00720b */ /* 0x080fe40003f28000 */
[----:B------:R-:W-:Y:S02]  /*1590*/  FSETP.GEU.AND P2, PT, R51, R62, PT ;  /* 0x0000003e3300720b */ /* 0x000fe40003f4e000 */
[----:B--2---:R-:W-:Y:S02]  /*15a0*/  SEL R64, R23, 0xff800000, P0 ;  /* 0xff80000017407807 */ /* 0x004fe40000000000 */
[----:B------:R-:W-:Y:S02]  /*15b0*/  SEL R65, R22, 0xff800000, P0 ;  /* 0xff80000016417807 */ /* 0x000fe40000000000 */
[----:B------:R-:W-:-:S02]  /*15c0*/  CS2R R22, SRZ ;  /* 0x0000000000167805 */ /* 0x000fc4000001ff00 */
[----:B------:R-:W-:Y:S02]  /*15d0*/  SEL R68, R21, 0xff800000, P0 ;  /* 0xff80000015447807 */ /* 0x000fe40000000000 */
[----:B------:R-:W-:Y:S02]  /*15e0*/  SEL R69, R20, 0xff800000, P0 ;  /* 0xff80000014457807 */ /* 0x000fe40000000000 */
[----:B------:R-:W-:-:S06]  /*15f0*/  CS2R R20, SRZ ;  /* 0x0000000000147805 */ /* 0x000fcc000001ff00 */
[----:B------:R1:W2:Y:S01]  /*1600*/  @P0 LDG.E.128 R20, desc[UR6][R40.64] ;  /* 0x0000000628140981 */ /* 0x0002a2000c1e1d00 */
        /* <DEDUP_REMOVED lines=20> */
[----:B------:R-:W-:-:S07]  /*1750*/  LOP3.LUT R27, R55, R27, RZ, 0xfc, !PT ;  /* 0x0000001b371b7212 */ /* 0x000fce00078efcff */
[----:B------:R-:W-:Y:S02]  /*1760*/  @!P1 SEL R68, R68, R56, !P2 ;  /* 0x0000003844449207 */ /* 0x000fe40005000000 */
[-C--:B------:R-:W-:Y:S02]  /*1770*/  FSETP.NAN.AND P1, PT, R69, R69.reuse, PT ;  /* 0x000000454500720b */ /* 0x080fe40003f28000 */
[----:B------:R-:W-:Y:S02]  /*1780*/  P2R R54, PR, RZ, 0x4 ;  /* 0x00000004ff367803 */ /* 0x000fe40000000000 */
[----:B------:R-:W-:Y:S02]  /*1790*/  ISETP.GE.U32.AND P5, PT, R27, 0x8, PT ;  /* 0x000000081b00780c */ /* 0x000fe40003fa6070 */
[----:B------:R-:W-:Y:S01]  /*17a0*/  FSETP.GEU.AND P2, PT, R57, R69, PT ;  /* 0x000000453900720b */ /* 0x000fe20003f4e000 */
[----:B-1----:R-:W-:-:S06]  /*17b0*/  VIADD R41, R2, 0x1d40 ;  /* 0x00001d4002297836 */ /* 0x002fcc0000000000 */
[----:B------:R-:W-:Y:S01]  /*17c0*/  @!P1 SEL R69, R69, R57, !P2 ;  /* 0x0000003945459207 */ /* 0x000fe20005000000 */
[----:B------:R-:W-:Y:S01]  /*17d0*/  IMAD.WIDE R40, R41, 0x4, R76 ;  /* 0x0000000429287825 */ /* 0x000fe200078e024c */
[----:B--2---:R-:W-:Y:S02]  /*17e0*/  SEL R58, R20, 0xff800000, P0 ;  /* 0xff800000143a7807 */ /* 0x004fe40000000000 */
[----:B------:R-:W-:Y:S02]  /*17f0*/  SEL R57, R21, 0xff800000, P0 ;  /* 0xff80000015397807 */ /* 0x000fe40000000000 */
[----:B------:R-:W-:Y:S02]  /*1800*/  CS2R R20, SRZ ;  /* 0x0000000000147805 */ /* 0x000fe4000001ff00 */
[----:B------:R-:W-:Y:S02]  /*1810*/  SEL R59, R22, 0xff800000, P0 ;  /* 0xff800000163b7807 */ /* 0x000fe40000000000 */
[----:B------:R-:W-:-:S02]  /*1820*/  SEL R66, R23, 0xff800000, P0 ;  /* 0xff80000017427807 */ /* 0x000fc40000000000 */
[----:B------:R-:W-:-:S06]  /*1830*/  CS2R R22, SRZ ;  /* 0x0000000000167805 */ /* 0x000fcc000001ff00 */
[----:B------:R-:W2:Y:S01]  /*1840*/  @!P5 LDG.E.128 R20, desc[UR6][R40.64] ;  /* 0x000000062814d981 */ /* 0x000ea2000c1e1d00 */
[-C--:B------:R-:W-:Y:S02]  /*1850*/  FSETP.NAN.AND P0, PT, R58, R58.reuse, PT ;  /* 0x0000003a3a00720b */ /* 0x080fe40003f08000 */
[----:B------:R-:W-:Y:S02]  /*1860*/  P2R R56, PR, RZ, 0x4 ;  /* 0x00000004ff387803 */ /* 0x000fe40000000000 */
[----:B------:R-:W-:Y:S02]  /*1870*/  FSETP.GEU.AND P2, PT, R60, R58, PT ;  /* 0x0000003a3c00720b */ /* 0x000fe40003f4e000 */
[----:B------:R-:W-:-:S07]  /*1880*/  P2R R49, PR, RZ, 0x8 ;  /* 0x00000008ff317803 */ /* 0x000fce0000000000 */
[----:B------:R-:W-:Y:S02]  /*1890*/  @!P0 SEL R58, R58, R60, !P2 ;  /* 0x0000003c3a3a8207 */ /* 0x000fe40005000000 */
[----:B------:R-:W-:Y:S02]  /*18a0*/  FSETP.NAN.AND P0, PT, R57, R57, PT ;  /* 0x000000393900720b */ /* 0x000fe40003f08000 */
[----:B------:R-:W-:Y:S02]  /*18b0*/  FSETP.NAN.AND P3, PT, R59, R59, PT ;  /* 0x0000003b3b00720b */ /* 0x000fe40003f68000 */
[----:B------:R-:W-:-:S09]  /*18c0*/  FSETP.GEU.AND P1, PT, R61, R57, PT ;  /* 0x000000393d00720b */ /* 0x000fd20003f2e000 */
[----:B------:R-:W-:Y:S02]  /*18d0*/  @!P0 SEL R57, R57, R61, !P1 ;  /* 0x0000003d39398207 */ /* 0x000fe40004800000 */
[----:B------:R-:W-:-:S04]  /*18e0*/  FSETP.GEU.AND P0, PT, R62, R59, PT ;  /* 0x0000003b3e00720b */ /* 0x000fc80003f0e000 */
[----:B------:R-:W-:Y:S02]  /*18f0*/  @!P3 SEL R59, R59, R62, !P0 ;  /* 0x0000003e3b3bb207 */ /* 0x000fe40004000000 */
[-C--:B------:R-:W-:Y:S02]  /*1900*/  FSETP.NAN.AND P3, PT, R66, R66.reuse, PT ;  /* 0x000000424200720b */ /* 0x080fe40003f68000 */
[----:B------:R-:W-:Y:S02]  /*1910*/  P2R R16, PR, RZ, 0x10 ;  /* 0x00000010ff107803 */ /* 0x000fe40000000000 */
[----:B------:R-:W-:Y:S02]  /*1920*/  FSETP.GEU.AND P4, PT, R67, R66, PT ;  /* 0x000000424300720b */ /* 0x000fe40003f8e000 */
[----:B------:R-:W-:Y:S02]  /*1930*/  P2R R61, PR, RZ, 0x2 ;  /* 0x00000002ff3d7803 */ /* 0x000fe40000000000 */
[----:B------:R-:W-:-:S05]  /*1940*/  ISETP.NE.AND P1, PT, R18, RZ, PT ;  /* 0x000000ff1200720c */ /* 0x000fca0003f25270 */
[----:B------:R-:W-:Y:S02]  /*1950*/  @!P3 SEL R66, R66, R67, !P4 ;  /* 0x000000434242b207 */ /* 0x000fe40006000000 */
[----:B------:R-:W-:Y:S02]  /*1960*/  P2R R18, PR, RZ, 0x2 ;  /* 0x00000002ff127803 */ /* 0x000fe40000000000 */
[----:B------:R-:W-:Y:S02]  /*1970*/  ISETP.NE.AND P1, PT, R10, RZ, PT ;  /* 0x000000ff0a00720c */ /* 0x000fe40003f25270 */
[----:B------:R-:W-:Y:S02]  /*1980*/  P2R R62, PR, RZ, 0x1 ;  /* 0x00000001ff3e7803 */ /* 0x000fe40000000000 */
[----:B------:R-:W-:Y:S02]  /*1990*/  P2R R10, PR, RZ, 0x2 ;  /* 0x00000002ff0a7803 */ /* 0x000fe40000000000 */
[----:B------:R-:W-:-:S04]  /*19a0*/  ISETP.NE.AND P1, PT, R17, RZ, PT ;  /* 0x000000ff1100720c */ /* 0x000fc80003f25270 */
[----:B------:R-:W-:Y:S02]  /*19b0*/  P2R R17, PR, RZ, 0x2 ;  /* 0x00000002ff117803 */ /* 0x000fe40000000000 */
[----:B------:R-:W-:-:S04]  /*19c0*/  ISETP.NE.AND P1, PT, R16, RZ, PT ;  /* 0x000000ff1000720c */ /* 0x000fc80003f25270 */
[----:B------:R-:W-:Y:S02]  /*19d0*/  P2R R16, PR, RZ, 0x2 ;  /* 0x00000002ff107803 */ /* 0x000fe40000000000 */
[----:B------:R-:W-:-:S04]  /*19e0*/  ISETP.NE.AND P1, PT, R8, RZ, PT ;  /* 0x000000ff0800720c */ /* 0x000fc80003f25270 */
[----:B------:R-:W-:Y:S02]  /*19f0*/  P2R R55, PR, RZ, 0x2 ;  /* 0x00000002ff377803 */ /* 0x000fe40000000000 */
[----:B------:R-:W-:-:S04]  /*1a00*/  ISETP.NE.AND P1, PT, R13, RZ, PT ;  /* 0x000000ff0d00720c */ /* 0x000fc80003f25270 */
[----:B------:R-:W-:Y:S02]  /*1a10*/  P2R R13, PR, RZ, 0x2 ;  /* 0x00000002ff0d7803 */ /* 0x000fe40000000000 */
[----:B------:R-:W-:Y:S02]  /*1a20*/  ISETP.NE.AND P1, PT, R12, RZ, PT ;  /* 0x000000ff0c00720c */ /* 0x000fe40003f25270 */
[----:B------:R-:W-:Y:S02]  /*1a30*/  P2R R7, PR, RZ, 0x40 ;  /* 0x00000040ff077803 */ /* 0x000fe40000000000 */
[----:B------:R-:W-:Y:S02]  /*1a40*/  P2R R12, PR, RZ, 0x2 ;  /* 0x00000002ff0c7803 */ /* 0x000fe40000000000 */
[----:B------:R-:W-:-:S04]  /*1a50*/  ISETP.NE.AND P1, PT, R11, RZ, PT ;  /* 0x000000ff0b00720c */ /* 0x000fc80003f25270 */
[----:B------:R-:W-:Y:S02]  /*1a60*/  P2R R11, PR, RZ, 0x2 ;  /* 0x00000002ff0b7803 */ /* 0x000fe40000000000 */
[----:B------:R-:W-:Y:S02]  /*1a70*/  ISETP.NE.AND P1, PT, R7, RZ, PT ;  /* 0x000000ff0700720c */ /* 0x000fe40003f25270 */
[----:B--2---:R-:W-:-:S04]  /*1a80*/  SEL R20, R20, 0xff800000, !P5 ;  /* 0xff80000014147807 */ /* 0x004fc80006800000 */
[-C--:B------:R-:W-:Y:S02]  /*1a90*/  FSETP.NAN.AND P3, PT, R20, R20.reuse, PT ;  /* 0x000000141400720b */ /* 0x080fe40003f68000 */
[----:B------:R-:W-:Y:S02]  /*1aa0*/  FSETP.GEU.AND P0, PT, R69, R20, PT ;  /* 0x000000144500720b */ /* 0x000fe40003f0e000 */
[----:B------:R-:W-:-:S09]  /*1ab0*/  SEL R21, R21, 0xff800000, !P5 ;  /* 0xff80000015157807 */ /* 0x000fd20006800000 */
[----:B------:R-:W-:Y:S02]  /*1ac0*/  @!P3 SEL R20, R20, R69, !P0 ;  /* 0x000000451414b207 */ /* 0x000fe40004000000 */
[-C--:B------:R-:W-:Y:S02]  /*1ad0*/  FSETP.NAN.AND P3, PT, R21, R21.reuse, PT ;  /* 0x000000151500720b */ /* 0x080fe40003f68000 */
[----:B------:R-:W-:Y:S02]  /*1ae0*/  P2R R27, PR, RZ, 0x1 ;  /* 0x00000001ff1b7803 */ /* 0x000fe40000000000 */
[----:B------:R-:W-:Y:S02]  /*1af0*/  FSETP.GEU.AND P0, PT, R68, R21, PT ;  /* 0x000000154400720b */ /* 0x000fe40003f0e000 */
[----:B------:R-:W-:-:S07]  /*1b00*/  SEL R22, R22, 0xff800000, !P5 ;  /* 0xff80000016167807 */ /* 0x000fce0006800000 */
[----:B------:R-:W-:Y:S02]  /*1b10*/  @!P3 SEL R21, R21, R68, !P0 ;  /* 0x000000441515b207 */ /* 0x000fe40004000000 */
[-C--:B------:R-:W-:Y:S02]  /*1b20*/  FSETP.NAN.AND P3, PT, R22, R22.reuse, PT ;  /* 0x000000161600720b */ /* 0x080fe40003f68000 */
[----:B------:R-:W-:Y:S02]  /*1b30*/  P2R R40, PR, RZ, 0x1 ;  /* 0x00000001ff287803 */ /* 0x000fe40000000000 */
[----:B------:R-:W-:-:S09]  /*1b40*/  FSETP.GEU.AND P0, PT, R65, R22, PT ;  /* 0x000000164100720b */ /* 0x000fd20003f0e000 */
[----:B------:R-:W-:Y:S02]  /*1b50*/  @!P3 SEL R22, R22, R65, !P0 ;  /* 0x000000411616b207 */ /* 0x000fe40004000000 */
        /* <DEDUP_REMOVED lines=11> */
[----:B------:R-:W-:Y:S01]  /*1c10*/  ISETP.NE.AND P1, PT, R4, RZ, PT ;  /* 0x000000ff0400720c */ /* 0x000fe20003f25270 */
[----:B------:R-:W-:Y:S01]  /*1c20*/  VIADD R9, R2, 0x1d44 ;  /* 0x00001d4402097836 */ /* 0x000fe20000000000 */
[----:B------:R-:W-:Y:S02]  /*1c30*/  CS2R R6, SRZ ;  /* 0x0000000000067805 */ /* 0x000fe4000001ff00 */
[----:B------:R-:W-:Y:S02]  /*1c40*/  P2R R69, PR, RZ, 0x2 ;  /* 0x00000002ff457803 */ /* 0x000fe40000000000 */
[----:B------:R-:W-:Y:S02]  /*1c50*/  ISETP.NE.AND P1, PT, R5, RZ, PT ;  /* 0x000000ff0500720c */ /* 0x000fe40003f25270 */
[----:B------:R-:W-:Y:S01]  /*1c60*/  CS2R R4, SRZ ;  /* 0x0000000000047805 */ /* 0x000fe2000001ff00 */
[----:B------:R-:W-:-:S05]  /*1c70*/  IMAD.WIDE R8, R9, 0x4, R76 ;  /* 0x0000000409087825 */ /* 0x000fca00078e024c */
[----:B------:R-:W2:Y:S01]  /*1c80*/  @!P5 LDG.E.128 R4, desc[UR6][R8.64] ;  /* 0x000000060804d981 */ /* 0x000ea2000c1e1d00 */
[----:B------:R-:W-:-:S04]  /*1c90*/  SEL R23, R23, 0xff800000, !P5 ;  /* 0xff80000017177807 */ /* 0x000fc80006800000 */
[-C--:B------:R-:W-:Y:S02]  /*1ca0*/  FSETP.NAN.AND P3, PT, R23, R23.reuse, PT ;  /* 0x000000171700720b */ /* 0x080fe40003f68000 */
[----:B------:R-:W-:Y:S02]  /*1cb0*/  P2R R63, PR, RZ, 0x10 ;  /* 0x00000010ff3f7803 */ /* 0x000fe40000000000 */
[----:B------:R-:W-:Y:S02]  /*1cc0*/  P2R R41, PR, RZ, 0x1 ;  /* 0x00000001ff297803 */ /* 0x000fe40000000000 */
[----:B------:R-:W-:-:S07]  /*1cd0*/  FSETP.GEU.AND P0, PT, R64, R23, PT ;  /* 0x000000174000720b */ /* 0x000fce0003f0e000 */
[----:B------:R-:W-:Y:S02]  /*1ce0*/  @!P3 SEL R23, R23, R64, !P0 ;  /* 0x000000401717b207 */ /* 0x000fe40004000000 */
[----:B------:R-:W-:Y:S02]  /*1cf0*/  P2R R72, PR, RZ, 0x2 ;  /* 0x00000002ff487803 */ /* 0x000fe40000000000 */
[----:B------:R-:W-:Y:S02]  /*1d00*/  P2R R60, PR, RZ, 0x4 ;  /* 0x00000004ff3c7803 */ /* 0x000fe40000000000 */
[----:B------:R-:W-:Y:S02]  /*1d10*/  ISETP.NE.AND P2, PT, R19, RZ, PT ;  /* 0x000000ff1300720c */ /* 0x000fe40003f45270 */
[----:B------:R-:W-:Y:S02]  /*1d20*/  P2R R19, PR, RZ, 0x1 ;  /* 0x00000001ff137803 */ /* 0x000fe40000000000 */
[----:B------:R-:W-:-:S02]  /*1d30*/  ISETP.NE.AND P0, PT, R0, RZ, PT ;  /* 0x000000ff0000720c */ /* 0x000fc40003f05270 */
[----:B--2---:R-:W-:Y:S02]  /*1d40*/  SEL R7, R7, 0xff800000, !P5 ;  /* 0xff80000007077807 */ /* 0x004fe40006800000 */
[----:B------:R-:W-:Y:S02]  /*1d50*/  SEL R4, R4, 0xff800000, !P5 ;  /* 0xff80000004047807 */ /* 0x000fe40006800000 */
[-C--:B------:R-:W-:Y:S02]  /*1d60*/  FSETP.NAN.AND P4, PT, R7, R7.reuse, PT ;  /* 0x000000070700720b */ /* 0x080fe40003f88000 */
[----:B------:R-:W-:Y:S02]  /*1d70*/  FSETP.NAN.AND P6, PT, R4, R4, PT ;  /* 0x000000040400720b */ /* 0x000fe40003fc8000 */
[----:B------:R-:W-:Y:S02]  /*1d80*/  FSETP.GEU.AND P3, PT, R66, R7, PT ;  /* 0x000000074200720b */ /* 0x000fe40003f6e000 */
[----:B------:R-:W-:-:S07]  /*1d90*/  SEL R5, R5, 0xff800000, !P5 ;  /* 0xff80000005057807 */ /* 0x000fce0006800000 */
[----:B------:R-:W-:Y:S02]  /*1da0*/  @!P4 SEL R7, R7, R66, !P3 ;  /* 0x000000420707c207 */ /* 0x000fe40005800000 */
[----:B------:R-:W-:Y:S02]  /*1db0*/  FSETP.GEU.AND P4, PT, R58, R4, PT ;  /* 0x000000043a00720b */ /* 0x000fe40003f8e000 */
[----:B------:R-:W-:Y:S02]  /*1dc0*/  SEL R6, R6, 0xff800000, !P5 ;  /* 0xff80000006067807 */ /* 0x000fe40006800000 */
[----:B------:R-:W-:Y:S02]  /*1dd0*/  @!P6 SEL R4, R4, R58, !P4 ;  /* 0x0000003a0404e207 */ /* 0x000fe40006000000 */
[----:B------:R-:W-:Y:S02]  /*1de0*/  FSETP.NAN.AND P6, PT, R5, R5, PT ;  /* 0x000000050500720b */ /* 0x000fe40003fc8000 */
[----:B------:R-:W-:-:S02]  /*1df0*/  FSETP.NAN.AND P1, PT, R6, R6, PT ;  /* 0x000000060600720b */ /* 0x000fc40003f28000 */
[----:B------:R-:W-:-:S09]  /*1e00*/  FSETP.GEU.AND P5, PT, R57, R5, PT ;  /* 0x000000053900720b */ /* 0x000fd20003fae000 */
[----:B------:R-:W-:Y:S02]  /*1e10*/  @!P6 SEL R5, R5, R57, !P5 ;  /* 0x000000390505e207 */ /* 0x000fe40006800000 */
[----:B------:R-:W-:-:S04]  /*1e20*/  FSETP.GEU.AND P6, PT, R59, R6, PT ;  /* 0x000000063b00720b */ /* 0x000fc80003fce000 */
[----:B------:R-:W-:Y:S02]  /*1e30*/  @!P1 SEL R6, R6, R59, !P6 ;  /* 0x0000003b06069207 */ /* 0x000fe40007000000 */
[----:B------:R-:W-:-:S04]  /*1e40*/  ISETP.NE.AND P1, PT, R72, RZ, PT ;  /* 0x000000ff4800720c */ /* 0x000fc80003f25270 */
[----:B------:R-:W-:Y:S02]  /*1e50*/  SEL R0, RZ, 0x1, !P1 ;  /* 0x00000001ff007807 */ /* 0x000fe40004800000 */
        /* <DEDUP_REMOVED lines=15> */
[----:B------:R-:W-:Y:S02]  /*1f50*/  SEL R9, R0, 0x2, P1 ;  /* 0x0000000200097807 */ /* 0x000fe40000800000 */
[----:B------:R-:W-:-:S04]  /*1f60*/  ISETP.NE.AND P1, PT, R12, RZ, PT ;  /* 0x000000ff0c00720c */ /* 0x000fc80003f25270 */
[----:B------:R-:W-:Y:S02]  /*1f70*/  SEL R12, R64, 0x2, P1 ;  /* 0x00000002400c7807 */ /* 0x000fe40000800000 */
[----:B------:R-:W-:-:S04]  /*1f80*/  ISETP.NE.AND P1, PT, R13, RZ, PT ;  /* 0x000000ff0d00720c */ /* 0x000fc80003f25270 */
[----:B------:R-:W-:Y:S02]  /*1f90*/  SEL R13, R66, 0x2, P1 ;  /* 0x00000002420d7807 */ /* 0x000fe40000800000 */
[----:B------:R-:W-:-:S04]  /*1fa0*/  ISETP.NE.AND P1, PT, R55, RZ, PT ;  /* 0x000000ff3700720c */ /* 0x000fc80003f25270 */
[----:B------:R-:W-:Y:S02]  /*1fb0*/  SEL R14, R14, 0x2, P1 ;  /* 0x000000020e0e7807 */ /* 0x000fe40000800000 */
[----:B------:R-:W-:Y:S02]  /*1fc0*/  ISETP.NE.AND P1, PT, R16, RZ, PT ;  /* 0x000000ff1000720c */ /* 0x000fe40003f25270 */
[----:B------:R-:W-:Y:S02]  /*1fd0*/  P2R R59, PR, RZ, 0x40 ;  /* 0x00000040ff3b7803 */ /* 0x000fe40000000000 */
[----:B------:R-:W-:Y:S02]  /*1fe0*/  SEL R0, R15, 0x2, P1 ;  /* 0x000000020f007807 */ /* 0x000fe40000800000 */
[----:B------:R-:W-:Y:S02]  /*1ff0*/  ISETP.NE.AND P1, PT, R17, RZ, PT ;  /* 0x000000ff1100720c */ /* 0x000fe40003f25270 */
[----:B------:R-:W-:-:S02]  /*2000*/  ISETP.NE.AND P6, PT, R75, RZ, PT ;  /* 0x000000ff4b00720c */ /* 0x000fc40003fc5270 */
[----:B------:R-:W-:Y:S02]  /*2010*/  SEL R11, R3, 0x2, P1 ;  /* 0x00000002030b7807 */ /* 0x000fe40000800000 */
[----:B------:R-:W-:Y:S02]  /*2020*/  SEL R3, R65, 0x2, P6 ;  /* 0x0000000241037807 */ /* 0x000fe40003000000 */
[----:B------:R-:W-:-:S04]  /*2030*/  ISETP.NE.AND P6, PT, R46, RZ, PT ;  /* 0x000000ff2e00720c */ /* 0x000fc80003fc5270 */
[----:B------:R-:W-:Y:S02]  /*2040*/  P2R R15, PR, RZ, 0x40 ;  /* 0x00000040ff0f7803 */ /* 0x000fe40000000000 */
[----:B------:R-:W-:-:S04]  /*2050*/  ISETP.NE.AND P6, PT, R52, RZ, PT ;  /* 0x000000ff3400720c */ /* 0x000fc80003fc5270 */
[----:B------:R-:W-:Y:S02]  /*2060*/  P2R R16, PR, RZ, 0x40 ;  /* 0x00000040ff107803 */ /* 0x000fe40000000000 */
[----:B------:R-:W-:Y:S02]  /*2070*/  ISETP.NE.AND P6, PT, R51, RZ, PT ;  /* 0x000000ff3300720c */ /* 0x000fe40003fc5270 */
[----:B------:R-:W-:Y:S02]  /*2080*/  ISETP.NE.AND P1, PT, R10, RZ, PT ;  /* 0x000000ff0a00720c */ /* 0x000fe40003f25270 */
[----:B------:R-:W-:Y:S02]  /*2090*/  P2R R17, PR, RZ, 0x40 ;  /* 0x00000040ff117803 */ /* 0x000fe40000000000 */
[----:B------:R-:W-:Y:S02]  /*20a0*/  ISETP.NE.AND P6, PT, R45, RZ, PT ;  /* 0x000000ff2d00720c */ /* 0x000fe40003fc5270 */
[----:B------:R-:W-:-:S02]  /*20b0*/  P2R R8, PR, RZ, 0x8 ;  /* 0x00000008ff087803 */ /* 0x000fc40000000000 */
[----:B------:R-:W-:Y:S02]  /*20c0*/  SEL R10, R67, 0x2, P1 ;  /* 0x00000002430a7807 */ /* 0x000fe40000800000 */
[----:B------:R-:W-:Y:S02]  /*20d0*/  ISETP.NE.AND P3, PT, R71, RZ, PT ;  /* 0x000000ff4700720c */ /* 0x000fe40003f65270 */
[----:B------:R-:W-:Y:S02]  /*20e0*/  ISETP.NE.AND P1, PT, R18, RZ, PT ;  /* 0x000000ff1200720c */ /* 0x000fe40003f25270 */
[----:B------:R-:W-:Y:S02]  /*20f0*/  P2R R18, PR, RZ, 0x40 ;  /* 0x00000040ff127803 */ /* 0x000fe40000000000 */
[----:B------:R-:W-:Y:S02]  /*2100*/  ISETP.NE.AND P6, PT, R47, RZ, PT ;  /* 0x000000ff2f00720c */ /* 0x000fe40003fc5270 */
[----:B------:R-:W-:-:S02]  /*2110*/  SEL R13, R13, 0x3, P3 ;  /* 0x000000030d0d7807 */ /* 0x000fc40001800000 */
[----:B------:R-:W-:Y:S02]  /*2120*/  ISETP.NE.AND P3, PT, R24, RZ, PT ;  /* 0x000000ff1800720c */ /* 0x000fe40003f65270 */
[----:B------:R-:W-:Y:S02]  /*2130*/  P2R R24, PR, RZ, 0x40 ;  /* 0x00000040ff187803 */ /* 0x000fe40000000000 */
[----:B------:R-:W-:Y:S02]  /*2140*/  ISETP.NE.AND P6, PT, R44, RZ, PT ;  /* 0x000000ff2c00720c */ /* 0x000fe40003fc5270 */
[----:B------:R-:W-:Y:S02]  /*2150*/  SEL R14, R14, 0x3, P0 ;  /* 0x000000030e0e7807 */ /* 0x000fe40000000000 */
[----:B------:R-:W-:Y:S02]  /*2160*/  ISETP.NE.AND P0, PT, R25, RZ, PT ;  /* 0x000000ff1900720c */ /* 0x000fe40003f05270 */
[----:B------:R-:W-:-:S02]  /*2170*/  P2R R25, PR, RZ, 0x40 ;  /* 0x00000040ff197803 */ /* 0x000fc40000000000 */
        /* <DEDUP_REMOVED lines=25> */
[----:B------:R-:W-:Y:S02]  /*2310*/  ISETP.NE.AND P6, PT, R29, RZ, PT ;  /* 0x000000ff1d00720c */ /* 0x000fe40003fc5270 */
[----:B------:R-:W-:-:S02]  /*2320*/  ISETP.NE.AND P4, PT, R73, RZ, PT ;  /* 0x000000ff4900720c */ /* 0x000fc40003f85270 */
[----:B------:R-:W-:Y:S02]  /*2330*/  P2R R29, PR, RZ, 0x40 ;  /* 0x00000040ff1d7803 */ /* 0x000fe40000000000 */
[----:B------:R-:W-:Y:S02]  /*2340*/  SEL R12, R12, 0x3, P4 ;  /* 0x000000030c0c7807 */ /* 0x000fe40002000000 */
[----:B------:R-:W-:Y:S02]  /*2350*/  ISETP.NE.AND P6, PT, R28, RZ, PT ;  /* 0x000000ff1c00720c */ /* 0x000fe40003fc5270 */
[----:B------:R-:W-:Y:S02]  /*2360*/  ISETP.NE.AND P4, PT, R70, RZ, PT ;  /* 0x000000ff4600720c */ /* 0x000fe40003f85270 */
[----:B------:R-:W-:Y:S02]  /*2370*/  P2R R28, PR, RZ, 0x40 ;  /* 0x00000040ff1c7803 */ /* 0x000fe40000000000 */
[----:B------:R-:W-:-:S02]  /*2380*/  P2R R57, PR, RZ, 0x20 ;  /* 0x00000020ff397803 */ /* 0x000fc40000000000 */
[----:B------:R-:W-:Y:S02]  /*2390*/  P2R R55, PR, RZ, 0x10 ;  /* 0x00000010ff377803 */ /* 0x000fe40000000000 */
[----:B------:R-:W-:Y:S02]  /*23a0*/  ISETP.NE.AND P6, PT, R26, RZ, PT ;  /* 0x000000ff1a00720c */ /* 0x000fe40003fc5270 */
[----:B------:R-:W-:Y:S02]  /*23b0*/  ISETP.NE.AND P5, PT, R74, RZ, PT ;  /* 0x000000ff4a00720c */ /* 0x000fe40003fa5270 */
[----:B------:R-:W-:Y:S02]  /*23c0*/  ISETP.NE.AND P4, PT, R48, RZ, PT ;  /* 0x000000ff3000720c */ /* 0x000fe40003f85270 */
[----:B------:R-:W-:Y:S02]  /*23d0*/  SEL R12, R12, 0x4, P6 ;  /* 0x000000040c0c7807 */ /* 0x000fe40003000000 */
[----:B------:R-:W-:-:S02]  /*23e0*/  SEL R9, R9, 0x3, P5 ;  /* 0x0000000309097807 */ /* 0x000fc40002800000 */
[----:B------:R-:W-:Y:S02]  /*23f0*/  SEL R11, R11, 0x3, P4 ;  /* 0x000000030b0b7807 */ /* 0x000fe40002000000 */
[----:B------:R-:W-:Y:S02]  /*2400*/  ISETP.NE.AND P6, PT, R28, RZ, PT ;  /* 0x000000ff1c00720c */ /* 0x000fe40003fc5270 */
[----:B------:R-:W-:Y:S02]  /*2410*/  ISETP.NE.AND P4, PT, R55, RZ, PT ;  /* 0x000000ff3700720c */ /* 0x000fe40003f85270 */
[----:B------:R-:W-:Y:S02]  /*2420*/  SEL R9, R9, 0x4, P6 ;  /* 0x0000000409097807 */ /* 0x000fe40003000000 */
[----:B------:R-:W-:Y:S02]  /*2430*/  SEL R0, R0, 0x3, P4 ;  /* 0x0000000300007807 */ /* 0x000fe40002000000 */
[----:B------:R-:W-:-:S04]  /*2440*/  ISETP.NE.AND P6, PT, R29, RZ, PT ;  /* 0x000000ff1d00720c */ /* 0x000fc80003fc5270 */
[----:B------:R-:W-:Y:S02]  /*2450*/  SEL R0, R0, 0x4, P6 ;  /* 0x0000000400007807 */ /* 0x000fe40003000000 */
[----:B------:R-:W-:Y:S02]  /*2460*/  ISETP.NE.AND P6, PT, R30, RZ, PT ;  /* 0x000000ff1e00720c */ /* 0x000fe40003fc5270 */
[----:B------:R-:W-:Y:S02]  /*2470*/  SEL R10, R10, 0x3, P2 ;  /* 0x000000030a0a7807 */ /* 0x000fe40001000000 */
[----:B------:R-:W-:Y:S02]  /*2480*/  SEL R11, R11, 0x4, P6 ;  /* 0x000000040b0b7807 */ /* 0x000fe40003000000 */
[----:B------:R-:W-:Y:S02]  /*2490*/  ISETP.NE.AND P6, PT, R31, RZ, PT ;  /* 0x000000ff1f00720c */ /* 0x000fe40003fc5270 */
[----:B------:R-:W-:-:S02]  /*24a0*/  SEL R3, R3, 0x3, P1 ;  /* 0x0000000303037807 */ /* 0x000fc40000800000 */
[----:B------:R-:W-:Y:S02]  /*24b0*/  SEL R10, R10, 0x4, P6 ;  /* 0x000000040a0a7807 */ /* 0x000fe40003000000 */
[----:B------:R-:W-:-:S04]  /*24c0*/  ISETP.NE.AND P6, PT, R32, RZ, PT ;  /* 0x000000ff2000720c */ /* 0x000fc80003fc5270 */
        /* <DEDUP_REMOVED lines=18> */
[----:B------:R-:W-:Y:S02]  /*25f0*/  ISETP.NE.AND P4, PT, R27, RZ, PT ;  /* 0x000000ff1b00720c */ /* 0x000fe40003f85270 */
        /* <DEDUP_REMOVED lines=12> */
[----:B------:R-:W-:Y:S02]  /*26c0*/  ISETP.NE.AND P1, PT, R56, RZ, PT ;  /* 0x000000ff3800720c */ /* 0x000fe40003f25270 */
[----:B------:R-:W-:-:S02]  /*26d0*/  ISETP.NE.AND P6, PT, R16, RZ, PT ;  /* 0x000000ff1000720c */ /* 0x000fc40003fc5270 */
[----:B------:R-:W-:Y:S02]  /*26e0*/  SEL R13, R13, 0x7, P2 ;  /* 0x000000070d0d7807 */ /* 0x000fe40001000000 */
[----:B------:R-:W-:Y:S02]  /*26f0*/  SEL R3, R3, 0x6, P6 ;  /* 0x0000000603037807 */ /* 0x000fe40003000000 */
[----:B------:R-:W-:Y:S02]  /*2700*/  SEL R14, R14, 0x7, P1 ;  /* 0x000000070e0e7807 */ /* 0x000fe40000800000 */
[----:B------:R-:W-:Y:S02]  /*2710*/  ISETP.NE.AND P2, PT, R60, RZ, PT ;  /* 0x000000ff3c00720c */ /* 0x000fe40003f45270 */
[----:B------:R-:W-:Y:S02]  /*2720*/  SEL R24, R14, 0x8, P4 ;  /* 0x000000080e187807 */ /* 0x000fe40002000000 */
[----:B------:R-:W-:-:S02]  /*2730*/  SEL R0, R3, 0x7, P2 ;  /* 0x0000000703007807 */ /* 0x000fc40001000000 */
[----:B------:R-:W-:-:S04]  /*2740*/  ISETP.NE.AND P4, PT, R58, RZ, PT ;  /* 0x000000ff3a00720c */ /* 0x000fc80003f85270 */
[----:B------:R-:W-:Y:S02]  /*2750*/  SEL R29, R0, 0x8, P4 ;  /* 0x00000008001d7807 */ /* 0x000fe40002000000 */
[----:B------:R-:W1:Y:S01]  /*2760*/  S2R R0, SR_TID.X ;  /* 0x0000000000007919 */ /* 0x000e620000002100 */
[----:B------:R-:W-:Y:S01]  /*2770*/  ISETP.NE.AND P3, PT, R40, RZ, PT ;  /* 0x000000ff2800720c */ /* 0x000fe20003f65270 */
[----:B------:R-:W2:Y:S03]  /*2780*/  S2R R77, SR_TID.X ;  /* 0x00000000004d7919 */ /* 0x000ea60000002100 */
[----:B------:R-:W-:Y:S02]  /*2790*/  SEL R17, R13, 0x8, P3 ;  /* 0x000000080d117807 */ /* 0x000fe40001800000 */
[----:B------:R-:W-:Y:S01]  /*27a0*/  ISETP.NE.AND P3, PT, R8, RZ, PT ;  /* 0x000000ff0800720c */ /* 0x000fe20003f65270 */
[----:B----4-:R-:W-:Y:S01]  /*27b0*/  UPRMT UR4, UR5, 0x654, UR4 ;  /* 0x0000065405047896 */ /* 0x010fe20008000004 */
[----:B-1----:R-:W-:-:S05]  /*27c0*/  IMAD.SHL.U32 R8, R0, 0x8, RZ ;  /* 0x0000000800087824 */ /* 0x002fca00078e00ff */
[----:B------:R-:W-:-:S04]  /*27d0*/  LOP3.LUT R8, R8, 0x3f8, RZ, 0xc0, !PT ;  /* 0x000003f808087812 */ /* 0x000fc800078ec0ff */
[----:B------:R-:W-:-:S05]  /*27e0*/  LEA R30, R8, UR4, 0x2 ;  /* 0x00000004081e7c11 */ /* 0x000fca000f8e10ff */
[----:B------:R-:W-:Y:S04]  /*27f0*/  STS.128 [R30], R20 ;  /* 0x000000141e007388 */ /* 0x000fe80000000c00 */
[----:B------:R1:W-:Y:S01]  /*2800*/  STS.128 [R30+0x10], R4 ;  /* 0x000010041e007388 */ /* 0x0003e20000000c00 */
[----:B------:R-:W-:Y:S01]  /*2810*/  ISETP.NE.AND P5, PT, R53, RZ, PT ;  /* 0x000000ff3500720c */ /* 0x000fe20003fa5270 */
[----:B--2---:R-:W-:Y:S01]  /*2820*/  IMAD.SHL.U32 R0, R77, 0x4, RZ ;  /* 0x000000044d007824 */ /* 0x004fe200078e00ff */
[----:B------:R-:W-:Y:S01]  /*2830*/  ISETP.NE.AND P0, PT, R41, RZ, PT ;  /* 0x000000ff2900720c */ /* 0x000fe20003f05270 */
[----:B------:R-:W2:Y:S01]  /*2840*/  S2R R77, SR_CTAID.X ;  /* 0x00000000004d7919 */ /* 0x000ea20000002500 */
[----:B------:R-:W-:Y:S02]  /*2850*/  ISETP.NE.AND P6, PT, R15, RZ, PT ;  /* 0x000000ff0f00720c */ /* 0x000fe40003fc5270 */
[----:B------:R-:W-:-:S02]  /*2860*/  SEL R12, R12, 0x7, P5 ;  /* 0x000000070c0c7807 */ /* 0x000fc40002800000 */
[----:B------:R-:W-:Y:S02]  /*2870*/  LOP3.LUT R0, R0, 0x1fc, RZ, 0xc0, !PT ;  /* 0x000001fc00007812 */ /* 0x000fe400078ec0ff */
[----:B------:R-:W-:Y:S02]  /*2880*/  SEL R9, R9, 0x7, P6 ;  /* 0x0000000709097807 */ /* 0x000fe40003000000 */
[----:B------:R-:W-:Y:S02]  /*2890*/  SEL R16, R12, 0x8, P0 ;  /* 0x000000080c107807 */ /* 0x000fe40000000000 */
[----:B------:R-:W-:Y:S02]  /*28a0*/  ISETP.NE.AND P1, PT, R61, RZ, PT ;  /* 0x000000ff3d00720c */ /* 0x000fe40003f25270 */
[----:B------:R-:W-:Y:S02]  /*28b0*/  ISETP.NE.AND P0, PT, R19, RZ, PT ;  /* 0x000000ff1300720c */ /* 0x000fe40003f05270 */
[----:B------:R-:W-:Y:S01]  /*28c0*/  LEA R31, R0, UR4, 0x2 ;  /* 0x00000004001f7c11 */ /* 0x000fe2000f8e10ff */
[----:B------:R-:W-:Y:S01]  /*28d0*/  BAR.SYNC.DEFER_BLOCKING 0x0 ;  /* 0x0000000000007b1d */ /* 0x000fe20000010000 */
[----:B------:R-:W-:-:S02]  /*28e0*/  SEL R28, R10, 0x7, P1 ;  /* 0x000000070a1c7807 */ /* 0x000fc40000800000 */
[----:B------:R-:W-:-:S05]  /*28f0*/  SEL R3, R9, 0x8, P0 ;  /* 0x0000000809037807 */ /* 0x000fca0000000000 */
[----:B------:R-:W3:Y:S01]  /*2900*/  LDC.64 R18, c[0x0][0x218] ;  /* 0x00008600ff127b82 */ /* 0x000ee20000000a00 */
[----:B------:R-:W-:Y:S01]  /*2910*/  ISETP.NE.AND P1, PT, R50, RZ, PT ;  /* 0x000000ff3200720c */ /* 0x000fe20003f25270 */
[----:B------:R-:W-:Y:S01]  /*2920*/  ULDC.64 UR4, c[0x0][0x218] ;  /* 0x0000860000047ab9 */ /* 0x000fe20000000a00 */
[----:B------:R-:W4:Y:S04]  /*2930*/  LDS.128 R8, [R31] ;  /* 0x000000001f087984 */ /* 0x000f280000000c00 */
[----:B------:R-:W5:Y:S01]  /*2940*/  LDS.128 R12, [R31+0x800] ;  /* 0x000800001f0c7984 */ /* 0x000f620000000c00 */
[----:B------:R-:W-:Y:S02]  /*2950*/  ISETP.NE.AND P4, PT, R49, RZ, PT ;  /* 0x000000ff3100720c */ /* 0x000fe40003f85270 */
[----:B------:R-:W-:-:S02]  /*2960*/  ISETP.NE.AND P2, PT, R63, RZ, PT ;  /* 0x000000ff3f00720c */ /* 0x000fc40003f45270 */
[----:B------:R-:W-:Y:S02]  /*2970*/  ISETP.NE.AND P0, PT, R62, RZ, PT ;  /* 0x000000ff3e00720c */ /* 0x000fe40003f05270 */
[----:B------:R-:W-:Y:S02]  /*2980*/  SEL R27, R27, 0x6, P4 ;  /* 0x000000061b1b7807 */ /* 0x000fe40002000000 */
[----:B------:R-:W-:Y:S01]  /*2990*/  SEL R26, R26, 0x6, P1 ;  /* 0x000000061a1a7807 */ /* 0x000fe20000800000 */
[----:B--2---:R-:W-:Y:S01]  /*29a0*/  IMAD.SHL.U32 R77, R77, 0x400, RZ ;  /* 0x000004004d4d7824 */ /* 0x004fe200078e00ff */
[----:B------:R-:W-:Y:S02]  /*29b0*/  ISETP.NE.AND P6, PT, R59, RZ, PT ;  /* 0x000000ff3b00720c */ /* 0x000fe40003fc5270 */
[----:B------:R-:W-:Y:S02]  /*29c0*/  ISETP.NE.AND P5, PT, R57, RZ, PT ;  /* 0x000000ff3900720c */ /* 0x000fe40003fa5270 */
[----:B------:R-:W-:-:S02]  /*29d0*/  SEL R27, R27, 0x7, P2 ;  /* 0x000000071b1b7807 */ /* 0x000fc40001000000 */
[----:B------:R-:W-:Y:S02]  /*29e0*/  SEL R26, R26, 0x7, P0 ;  /* 0x000000071a1a7807 */ /* 0x000fe40000000000 */
[----:B------:R-:W-:Y:S02]  /*29f0*/  PRMT R25, R24, 0x3340, R17 ;  /* 0x0000334018197816 */ /* 0x000fe40000000011 */
[----:B------:R-:W-:Y:S02]  /*2a00*/  PRMT R24, R16, 0x3340, R3 ;  /* 0x0000334010187816 */ /* 0x000fe40000000003 */
[----:B------:R-:W-:Y:S02]  /*2a10*/  LOP3.LUT R3, R77, R0, RZ, 0xfc, !PT ;  /* 0x000000004d037212 */ /* 0x000fe400078efcff */
[----:B------:R-:W-:Y:S02]  /*2a20*/  SEL R28, R28, 0x8, P5 ;  /* 0x000000081c1c7807 */ /* 0x000fe40002800000 */
[----:B------:R-:W-:-:S02]  /*2a30*/  SEL R27, R27, 0x8, P3 ;  /* 0x000000081b1b7807 */ /* 0x000fc40001800000 */
[----:B------:R-:W-:Y:S02]  /*2a40*/  SEL R26, R26, 0x8, P6 ;  /* 0x000000081a1a7807 */ /* 0x000fe40003000000 */
[----:B------:R-:W-:Y:S02]  /*2a50*/  SHF.R.S32.HI R0, RZ, 0x1f, R77 ;  /* 0x0000001fff007819 */ /* 0x000fe4000001144d */
[----:B-1----:R-:W-:Y:S02]  /*2a60*/  LEA R6, P0, R3, UR4, 0x2 ;  /* 0x0000000403067c11 */ /* 0x002fe4000f8010ff */
[----:B------:R-:W-:Y:S02]  /*2a70*/  PRMT R29, R29, 0x3340, R28 ;  /* 0x000033401d1d7816 */ /* 0x000fe4000000001c */
[----:B------:R-:W-:Y:S02]  /*2a80*/  IADD3 R16, P1, R2, UR8, RZ ;  /* 0x0000000802107c10 */ /* 0x000fe4000ff3e0ff */
[----:B------:R-:W-:Y:S01]  /*2a90*/  PRMT R26, R26, 0x3340, R27 ;  /* 0x000033401a1a7816 */ /* 0x000fe2000000001b */
[C---:B---3--:R-:W-:Y:S01]  /*2aa0*/  IMAD.WIDE R4, R3.reuse, 0x4, R18 ;  /* 0x0000000403047825 */ /* 0x048fe200078e0212 */
[----:B------:R-:W-:-:S02]  /*2ab0*/  LEA.HI.X R7, R3, UR5, R0, 0x2, P0 ;  /* 0x0000000503077c11 */ /* 0x000fc400080f1400 */
[----:B------:R-:W-:Y:S02]  /*2ac0*/  PRMT R24, R25, 0x5410, R24 ;  /* 0x0000541019187816 */ /* 0x000fe40000000018 */
[----:B------:R-:W-:Y:S02]  /*2ad0*/  LEA.HI.X.SX32 R17, R2, UR9, 0x1, P1 ;  /* 0x0000000902117c11 */ /* 0x000fe400088f0eff */
[----:B------:R-:W-:Y:S01]  /*2ae0*/  PRMT R25, R29, 0x5410, R26 ;  /* 0x000054101d197816 */ /* 0x000fe2000000001a */
[----:B----4-:R-:W-:Y:S04]  /*2af0*/  STG.E.128 desc[UR6][R4.64], R8 ;  /* 0x0000000804007986 */ /* 0x010fe8000c101d06 */
[----:B-----5:R-:W-:Y:S04]  /*2b00*/  STG.E.128 desc[UR6][R6.64+0x800], R12 ;  /* 0x0008000c06007986 */ /* 0x020fe8000c101d06 */
[----:B------:R-:W-:Y:S01]  /*2b10*/  STG.E.64 desc[UR6][R16.64], R24 ;  /* 0x0000001810007986 */ /* 0x000fe2000c101b06 */
[----:B------:R-:W-:Y:S05]  /*2b20*/  EXIT ;  /* 0x000000000000794d */ /* 0x000fea0003800000 */
.L_x_0:
[----:B------:R-:W-:-:S00]  /*2b30*/  BRA `(.L_x_0) ;  /* 0xfffffffc00fc7947 */ /* 0x000fc0000383ffff */
[----:B------:R-:W-:-:S00]  /*2b40*/  NOP ;  /* 0x0000000000007918 */ /* 0x000fc00000000000 */
        /* <DEDUP_REMOVED lines=11> */
.L_x_1:


//--------------------- .nv.shared.triton_poi_fused_max_pool2d_with_indices_58 --------------------------
	.section	.nv.shared.triton_poi_fused_max_pool2d_with_indices_58,"aw",@nobits
	.sectionflags	@""
	.align	16
	.zero		1024


//--------------------- .nv.constant0.triton_poi_fused_max_pool2d_with_indices_58 --------------------------
	.section	.nv.constant0.triton_poi_fused_max_pool2d_with_indices_58,"a",@progbits
	.sectionflags	@""
	.align	4
.nv.constant0.triton_poi_fused_max_pool2d_with_indices_58:
	.zero		556
